	.target	sm_100a

	.elftype	@"ET_EXEC"


//--------------------- .note.nv.tkinfo           --------------------------
	.section	.note.nv.tkinfo,"",@"SHT_NOTE"
	.sectionflags	@"SHF_NOTE_NV_TKINFO"
	.tkinfo
        /*0018*/ 	.word	0x00000002
        /*0030*/ 	.string	""
        /*0030*/ 	.string	"ptxas"
        /*0030*/ 	.string	"Cuda compilation tools, release 13.0, V13.0.88"
        /*0030*/ 	.string	"Build cuda_13.0.r13.0/compiler.36424714_0"
        /*0030*/ 	.string	"-arch sm_100a -m 64 "



//--------------------- .note.nv.cuinfo           --------------------------
	.section	.note.nv.cuinfo,"",@"SHT_NOTE"
	.sectionflags	@"SHF_NOTE_NV_CUINFO"
        /*0018*/ 	.short	0x0002
        /*001a*/ 	.short	0x0064
        /*001c*/ 	.short	0x0082
	.zero		2


//--------------------- .nv.info                  --------------------------
	.section	.nv.info,"",@"SHT_CUDA_INFO"
	.align	4


	//----- nvinfo : EIATTR_REGCOUNT
	.align		4
        /*0000*/ 	.byte	0x04, 0x2f
        /*0002*/ 	.short	(.L_19 - .L_18)
	.align		4
.L_18:
        /*0004*/ 	.word	index@(_ZN7cutlass13device_kernelINS_4gemm6kernel13GemmUniversalIN4cute5tupleIJiiiiEEENS1_10collective13CollectiveMmaINS1_35MainloopSm100TmaUmmaWarpSpecializedILi34ELi2ELi4ENS5_IJNS4_1CILi2EEESB_NSA_ILi1EEEEEEEENS5_IJNSA_ILi64EEENSA_ILi128EEENSA_ILi32EEEEEENS_12float_e4m3_tENS5_IJlSC_lEEESJ_SK_NS4_8TiledMMAINS4_8MMA_AtomIJNS4_10MMA_TraitsINS4_19SM100_MMA_F8F6F4_SSEJSJ_SJ_fSF_SG_NS4_17integral_constantINS4_4UMMA5MajorELSR_0EEESS_NSP_INSQ_7ScaleInELST_0EEESU_EEEEEENS4_6LayoutINS5_IJSC_SC_SC_EEENS5_IJNSA_ILi0EEESZ_SZ_EEEEENS5_IJNS4_10UnderscoreES12_S12_EEEEENS4_23SM90_TMA_LOAD_MULTICASTENS4_14ComposedLayoutINS4_7SwizzleILi1ELi4ELi3EEENS4_18smem_ptr_flag_bitsILi8EEENSX_INS5_IJNSA_ILi8EEESH_EEENS5_IJSH_SC_EEEEEEEvNS4_8identityES15_S1F_vS1G_EENS_8epilogue10collective18CollectiveEpilogueINS1I_23Sm100TmaWarpSpecializedILi2ELi2ELi32ELb0ELb0EEEJSI_NS5_IJNSX_ISF_SC_EES1N_EEESJ_SK_SJ_SK_NS1I_6fusion15FusionCallbacksIS1M_NS1P_17LinearCombinationISJ_fSJ_fLNS_15FloatRoundStyleE2EEESI_S1O_JEEENS4_5SM1004TMEM4LOAD26SM100_TMEM_LOAD_16dp32b32xENS4_13SM90_TMA_LOADENS16_INS17_ILi2ELi4ELi3EEES1A_NSX_INS5_IJS1B_SF_EEENS5_IJSF_SC_EEEEEEENS4_39AutoVectorizingCopyWithAssumedAlignmentILi128EEENS4_14SM90_TMA_STOREES24_S26_S26_EEEvvEEEEvNT_6ParamsE)
        /*0008*/ 	.word	0x00000072


	//----- nvinfo : EIATTR_FRAME_SIZE
	.align		4
.L_19:
        /*000c*/ 	.byte	0x04, 0x11
        /*000e*/ 	.short	(.L_21 - .L_20)
	.align		4
.L_20:
        /*0010*/ 	.word	index@($__internal_2_$__cuda_sm10x_tcgen05_guardrail_trap_unallocated_columns_being_dealloced)
        /*0014*/ 	.word	0x00000000


	//----- nvinfo : EIATTR_FRAME_SIZE
	.align		4
.L_21:
        /*0018*/ 	.byte	0x04, 0x11
        /*001a*/ 	.short	(.L_23 - .L_22)
	.align		4
.L_22:
        /*001c*/ 	.word	index@($__internal_1_$__cuda_sm10x_tcgen05_guardrail_trap_phase_invalid_during_alloc)
        /*0020*/ 	.word	0x00000000


	//----- nvinfo : EIATTR_FRAME_SIZE
	.align		4
.L_23:
        /*0024*/ 	.byte	0x04, 0x11
        /*0026*/ 	.short	(.L_25 - .L_24)
	.align		4
.L_24:
        /*0028*/ 	.word	index@($__internal_0_$__cuda_sm10x_tcgen05_guardrail_trap_col_being_dealloced_not_returned_by_alloc)
        /*002c*/ 	.word	0x00000000


	//----- nvinfo : EIATTR_FRAME_SIZE
	.align		4
.L_25:
        /*0030*/ 	.byte	0x04, 0x11
        /*0032*/ 	.short	(.L_27 - .L_26)
	.align		4
.L_26:
        /*0034*/ 	.word	index@(_ZN7cutlass13device_kernelINS_4gemm6kernel13GemmUniversalIN4cute5tupleIJiiiiEEENS1_10collective13CollectiveMmaINS1_35MainloopSm100TmaUmmaWarpSpecializedILi34ELi2ELi4ENS5_IJNS4_1CILi2EEESB_NSA_ILi1EEEEEEEENS5_IJNSA_ILi64EEENSA_ILi128EEENSA_ILi32EEEEEENS_12float_e4m3_tENS5_IJlSC_lEEESJ_SK_NS4_8TiledMMAINS4_8MMA_AtomIJNS4_10MMA_TraitsINS4_19SM100_MMA_F8F6F4_SSEJSJ_SJ_fSF_SG_NS4_17integral_constantINS4_4UMMA5MajorELSR_0EEESS_NSP_INSQ_7ScaleInELST_0EEESU_EEEEEENS4_6LayoutINS5_IJSC_SC_SC_EEENS5_IJNSA_ILi0EEESZ_SZ_EEEEENS5_IJNS4_10UnderscoreES12_S12_EEEEENS4_23SM90_TMA_LOAD_MULTICASTENS4_14ComposedLayoutINS4_7SwizzleILi1ELi4ELi3EEENS4_18smem_ptr_flag_bitsILi8EEENSX_INS5_IJNSA_ILi8EEESH_EEENS5_IJSH_SC_EEEEEEEvNS4_8identityES15_S1F_vS1G_EENS_8epilogue10collective18CollectiveEpilogueINS1I_23Sm100TmaWarpSpecializedILi2ELi2ELi32ELb0ELb0EEEJSI_NS5_IJNSX_ISF_SC_EES1N_EEESJ_SK_SJ_SK_NS1I_6fusion15FusionCallbacksIS1M_NS1P_17LinearCombinationISJ_fSJ_fLNS_15FloatRoundStyleE2EEESI_S1O_JEEENS4_5SM1004TMEM4LOAD26SM100_TMEM_LOAD_16dp32b32xENS4_13SM90_TMA_LOADENS16_INS17_ILi2ELi4ELi3EEES1A_NSX_INS5_IJS1B_SF_EEENS5_IJSF_SC_EEEEEEENS4_39AutoVectorizingCopyWithAssumedAlignmentILi128EEENS4_14SM90_TMA_STOREES24_S26_S26_EEEvvEEEEvNT_6ParamsE)
        /*0038*/ 	.word	0x00000000


	//----- nvinfo : EIATTR_MIN_STACK_SIZE
	.align		4
.L_27:
        /*003c*/ 	.byte	0x04, 0x12
        /*003e*/ 	.short	(.L_29 - .L_28)
	.align		4
.L_28:
        /*0040*/ 	.word	index@(_ZN7cutlass13device_kernelINS_4gemm6kernel13GemmUniversalIN4cute5tupleIJiiiiEEENS1_10collective13CollectiveMmaINS1_35MainloopSm100TmaUmmaWarpSpecializedILi34ELi2ELi4ENS5_IJNS4_1CILi2EEESB_NSA_ILi1EEEEEEEENS5_IJNSA_ILi64EEENSA_ILi128EEENSA_ILi32EEEEEENS_12float_e4m3_tENS5_IJlSC_lEEESJ_SK_NS4_8TiledMMAINS4_8MMA_AtomIJNS4_10MMA_TraitsINS4_19SM100_MMA_F8F6F4_SSEJSJ_SJ_fSF_SG_NS4_17integral_constantINS4_4UMMA5MajorELSR_0EEESS_NSP_INSQ_7ScaleInELST_0EEESU_EEEEEENS4_6LayoutINS5_IJSC_SC_SC_EEENS5_IJNSA_ILi0EEESZ_SZ_EEEEENS5_IJNS4_10UnderscoreES12_S12_EEEEENS4_23SM90_TMA_LOAD_MULTICASTENS4_14ComposedLayoutINS4_7SwizzleILi1ELi4ELi3EEENS4_18smem_ptr_flag_bitsILi8EEENSX_INS5_IJNSA_ILi8EEESH_EEENS5_IJSH_SC_EEEEEEEvNS4_8identityES15_S1F_vS1G_EENS_8epilogue10collective18CollectiveEpilogueINS1I_23Sm100TmaWarpSpecializedILi2ELi2ELi32ELb0ELb0EEEJSI_NS5_IJNSX_ISF_SC_EES1N_EEESJ_SK_SJ_SK_NS1I_6fusion15FusionCallbacksIS1M_NS1P_17LinearCombinationISJ_fSJ_fLNS_15FloatRoundStyleE2EEESI_S1O_JEEENS4_5SM1004TMEM4LOAD26SM100_TMEM_LOAD_16dp32b32xENS4_13SM90_TMA_LOADENS16_INS17_ILi2ELi4ELi3EEES1A_NSX_INS5_IJS1B_SF_EEENS5_IJSF_SC_EEEEEEENS4_39AutoVectorizingCopyWithAssumedAlignmentILi128EEENS4_14SM90_TMA_STOREES24_S26_S26_EEEvvEEEEvNT_6ParamsE)
        /*0044*/ 	.word	0x00000000
.L_29:


//--------------------- .nv.compat                --------------------------
	.section	.nv.compat,"",@"SHT_CUDA_COMPAT_INFO"
	.align	4
        /*0000*/ 	.byte	0x02, 0x09, 0x01, 0x00, 0x02, 0x02, 0x02, 0x00, 0x02, 0x05, 0x05, 0x00, 0x03, 0x07, 0x01, 0x01
        /*0010*/ 	.byte	0x02, 0x03, 0x01, 0x00, 0x02, 0x06, 0x01, 0x00, 0x04, 0x0b, 0x08, 0x00, 0x09, 0x00, 0x00, 0x00
        /*0020*/ 	.byte	0x00, 0x00, 0x00, 0x00


//--------------------- .nv.info._ZN7cutlass13device_kernelINS_4gemm6kernel13GemmUniversalIN4cute5tupleIJiiiiEEENS1_10collective13CollectiveMmaINS1_35MainloopSm100TmaUmmaWarpSpecializedILi34ELi2ELi4ENS5_IJNS4_1CILi2EEESB_NSA_ILi1EEEEEEEENS5_IJNSA_ILi64EEENSA_ILi128EEENSA_ILi32EEEEEENS_12float_e4m3_tENS5_IJlSC_lEEESJ_SK_NS4_8TiledMMAINS4_8MMA_AtomIJNS4_10MMA_TraitsINS4_19SM100_MMA_F8F6F4_SSEJSJ_SJ_fSF_SG_NS4_17integral_constantINS4_4UMMA5MajorELSR_0EEESS_NSP_INSQ_7ScaleInELST_0EEESU_EEEEEENS4_6LayoutINS5_IJSC_SC_SC_EEENS5_IJNSA_ILi0EEESZ_SZ_EEEEENS5_IJNS4_10UnderscoreES12_S12_EEEEENS4_23SM90_TMA_LOAD_MULTICASTENS4_14ComposedLayoutINS4_7SwizzleILi1ELi4ELi3EEENS4_18smem_ptr_flag_bitsILi8EEENSX_INS5_IJNSA_ILi8EEESH_EEENS5_IJSH_SC_EEEEEEEvNS4_8identityES15_S1F_vS1G_EENS_8epilogue10collective18CollectiveEpilogueINS1I_23Sm100TmaWarpSpecializedILi2ELi2ELi32ELb0ELb0EEEJSI_NS5_IJNSX_ISF_SC_EES1N_EEESJ_SK_SJ_SK_NS1I_6fusion15FusionCallbacksIS1M_NS1P_17LinearCombinationISJ_fSJ_fLNS_15FloatRoundStyleE2EEESI_S1O_JEEENS4_5SM1004TMEM4LOAD26SM100_TMEM_LOAD_16dp32b32xENS4_13SM90_TMA_LOADENS16_INS17_ILi2ELi4ELi3EEES1A_NSX_INS5_IJS1B_SF_EEENS5_IJSF_SC_EEEEEEENS4_39AutoVectorizingCopyWithAssumedAlignmentILi128EEENS4_14SM90_TMA_STOREES24_S26_S26_EEEvvEEEEvNT_6ParamsE --------------------------
	.section	.nv.info._ZN7cutlass13device_kernelINS_4gemm6kernel13GemmUniversalIN4cute5tupleIJiiiiEEENS1_10collective13CollectiveMmaINS1_35MainloopSm100TmaUmmaWarpSpecializedILi34ELi2ELi4ENS5_IJNS4_1CILi2EEESB_NSA_ILi1EEEEEEEENS5_IJNSA_ILi64EEENSA_ILi128EEENSA_ILi32EEEEEENS_12float_e4m3_tENS5_IJlSC_lEEESJ_SK_NS4_8TiledMMAINS4_8MMA_AtomIJNS4_10MMA_TraitsINS4_19SM100_MMA_F8F6F4_SSEJSJ_SJ_fSF_SG_NS4_17integral_constantINS4_4UMMA5MajorELSR_0EEESS_NSP_INSQ_7ScaleInELST_0EEESU_EEEEEENS4_6LayoutINS5_IJSC_SC_SC_EEENS5_IJNSA_ILi0EEESZ_SZ_EEEEENS5_IJNS4_10UnderscoreES12_S12_EEEEENS4_23SM90_TMA_LOAD_MULTICASTENS4_14ComposedLayoutINS4_7SwizzleILi1ELi4ELi3EEENS4_18smem_ptr_flag_bitsILi8EEENSX_INS5_IJNSA_ILi8EEESH_EEENS5_IJSH_SC_EEEEEEEvNS4_8identityES15_S1F_vS1G_EENS_8epilogue10collective18CollectiveEpilogueINS1I_23Sm100TmaWarpSpecializedILi2ELi2ELi32ELb0ELb0EEEJSI_NS5_IJNSX_ISF_SC_EES1N_EEESJ_SK_SJ_SK_NS1I_6fusion15FusionCallbacksIS1M_NS1P_17LinearCombinationISJ_fSJ_fLNS_15FloatRoundStyleE2EEESI_S1O_JEEENS4_5SM1004TMEM4LOAD26SM100_TMEM_LOAD_16dp32b32xENS4_13SM90_TMA_LOADENS16_INS17_ILi2ELi4ELi3EEES1A_NSX_INS5_IJS1B_SF_EEENS5_IJSF_SC_EEEEEEENS4_39AutoVectorizingCopyWithAssumedAlignmentILi128EEENS4_14SM90_TMA_STOREES24_S26_S26_EEEvvEEEEvNT_6ParamsE,"",@"SHT_CUDA_INFO"
	.sectionflags	@""
	.align	4


	//----- nvinfo : EIATTR_CUDA_API_VERSION
	.align		4
        /*0000*/ 	.byte	0x04, 0x37
        /*0002*/ 	.short	(.L_31 - .L_30)
.L_30:
        /*0004*/ 	.word	0x00000082


	//----- nvinfo : EIATTR_KPARAM_INFO
	.align		4
.L_31:
        /*0008*/ 	.byte	0x04, 0x17
        /*000a*/ 	.short	(.L_33 - .L_32)
.L_32:
        /*000c*/ 	.word	0x00000000
        /*0010*/ 	.short	0x0000
        /*0012*/ 	.short	0x0000
        /*0014*/ 	.byte	0x00, 0xf0, 0x01, 0x20


	//----- nvinfo : EIATTR_AT_ENTRY_FRAGMENTS
	.align		4
.L_33:
        /*0018*/ 	.byte	0x04, 0x4f
        /*001a*/ 	.short	(.L_35 - .L_34)


	//   ....[0]....
.L_34:
        /*001c*/ 	.word	0x00000006


	//----- nvinfo : EIATTR_RESERVED_SMEM_USED
	.align		4
.L_35:
        /*0020*/ 	.byte	0x01, 0x41
	.zero		2


	//----- nvinfo : EIATTR_SPARSE_MMA_MASK
	.align		4
        /*0024*/ 	.byte	0x03, 0x50
        /*0026*/ 	.short	0x0000


	//----- nvinfo : EIATTR_TCGEN05_1CTA_USED
	.align		4
        /*0028*/ 	.byte	0x01, 0x51
	.zero		2


	//----- nvinfo : EIATTR_MAXREG_COUNT
	.align		4
        /*002c*/ 	.byte	0x03, 0x1b
        /*002e*/ 	.short	0x00ff


	//----- nvinfo : EIATTR_NUM_BARRIERS
	.align		4
        /*0030*/ 	.byte	0x02, 0x4c
        /*0032*/ 	.byte	0x07
	.zero		1


	//----- nvinfo : EIATTR_EXTERNS
	.align		4
        /*0034*/ 	.byte	0x04, 0x0f
        /*0036*/ 	.short	(.L_37 - .L_36)


	//   ....[0]....
	.align		4
.L_36:
        /*0038*/ 	.word	index@(__assertfail)


	//----- nvinfo : EIATTR_MERCURY_ISA_VERSION
	.align		4
.L_37:
        /*003c*/ 	.byte	0x03, 0x5f
        /*003e*/ 	.short	0x0101


	//----- nvinfo : EIATTR_INT_WARP_WIDE_INSTR_OFFSETS
	.align		4
        /*0040*/ 	.byte	0x04, 0x31
        /*0042*/ 	.short	(.L_39 - .L_38)


	//   ....[0]....
.L_38:
        /*0044*/ 	.word	0x00005170


	//   ....[1]....
        /*0048*/ 	.word	0x00005190


	//   ....[2]....
        /*004c*/ 	.word	0x000051c0


	//   ....[3]....
        /*0050*/ 	.word	0x00005d00


	//   ....[4]....
        /*0054*/ 	.word	0x00005d70


	//   ....[5]....
        /*0058*/ 	.word	0x00005e40


	//   ....[6]....
        /*005c*/ 	.word	0x00005ef0


	//----- nvinfo : EIATTR_COOP_GROUP_MASK_REGIDS
	.align		4
.L_39:
        /*0060*/ 	.byte	0x04, 0x29
        /*0062*/ 	.short	(.L_41 - .L_40)


	//   ....[0]....
.L_40:
        /*0064*/ 	.word	0xffffffff


	//   ....[1]....
        /*0068*/ 	.word	0xffffffff


	//   ....[2]....
        /*006c*/ 	.word	0xffffffff


	//   ....[3]....
        /*0070*/ 	.word	0xffffffff


	//   ....[4]....
        /*0074*/ 	.word	0xffffffff


	//   ....[5]....
        /*0078*/ 	.word	0xffffffff


	//   ....[6]....
        /*007c*/ 	.word	0xffffffff


	//   ....[7]....
        /*0080*/ 	.word	0xffffffff


	//   ....[8]....
        /*0084*/ 	.word	0xffffffff


	//   ....[9]....
        /*0088*/ 	.word	0xffffffff


	//   ....[10]....
        /*008c*/ 	.word	0xffffffff


	//   ....[11]....
        /*0090*/ 	.word	0xffffffff


	//   ....[12]....
        /*0094*/ 	.word	0xffffffff


	//   ....[13]....
        /*0098*/ 	.word	0xffffffff


	//----- nvinfo : EIATTR_COOP_GROUP_INSTR_OFFSETS
	.align		4
.L_41:
        /*009c*/ 	.byte	0x04, 0x28
        /*009e*/ 	.short	(.L_43 - .L_42)


	//   ....[0]....
.L_42:
        /*00a0*/ 	.word	0x00000080


	//   ....[1]....
        /*00a4*/ 	.word	0x000004f0


	//   ....[2]....
        /*00a8*/ 	.word	0x00000a90


	//   ....[3]....
        /*00ac*/ 	.word	0x00000bf0


	//   ....[4]....
        /*00b0*/ 	.word	0x00000cf0


	//   ....[5]....
        /*00b4*/ 	.word	0x00000e60


	//   ....[6]....
        /*00b8*/ 	.word	0x00001000


	//   ....[7]....
        /*00bc*/ 	.word	0x000011b0


	//   ....[8]....
        /*00c0*/ 	.word	0x00002500


	//   ....[9]....
        /*00c4*/ 	.word	0x000044b0


	//   ....[10]....
        /*00c8*/ 	.word	0x000046c0


	//   ....[11]....
        /*00cc*/ 	.word	0x000046f0


	//   ....[12]....
        /*00d0*/ 	.word	0x00005050


	//   ....[13]....
        /*00d4*/ 	.word	0x00005280


	//----- nvinfo : EIATTR_VRC_CTA_INIT_COUNT
	.align		4
.L_43:
        /*00d8*/ 	.byte	0x02, 0x4a
        /*00da*/ 	.byte	0x80
	.zero		1


	//----- nvinfo : EIATTR_SYSCALL_OFFSETS
	.align		4
        /*00dc*/ 	.byte	0x04, 0x46
        /*00de*/ 	.short	(.L_45 - .L_44)


	//   ....[0]....
.L_44:
        /*00e0*/ 	.word	0x00006b00


	//   ....[1]....
        /*00e4*/ 	.word	0x00006c40


	//   ....[2]....
        /*00e8*/ 	.word	0x00007470


	//   ....[3]....
        /*00ec*/ 	.word	0x00008200


	//----- nvinfo : EIATTR_MBARRIER_INSTR_OFFSETS
	.align		4
.L_45:
        /*00f0*/ 	.byte	0x04, 0x39
        /*00f2*/ 	.short	(.L_47 - .L_46)


	//   ....[0]....
.L_46:
        /*00f4*/ 	.word	0x00000630
        /*00f8*/ 	.word	0x000000ff
        /*00fc*/ 	.word	0x00000000
        /*0100*/ 	.short	0x0100
        /*0102*/ 	.byte	0x04
	.zero		1


	//   ....[1]....
        /*0104*/ 	.word	0x00000640
        /*0108*/ 	.word	0x000000ff
        /*010c*/ 	.word	0x00000110
        /*0110*/ 	.short	0x0100
        /*0112*/ 	.byte	0x04
	.zero		1


	//   ....[2]....
        /*0114*/ 	.word	0x00000650
        /*0118*/ 	.word	0x000000ff
        /*011c*/ 	.word	0x00000008
        /*0120*/ 	.short	0x0100
        /*0122*/ 	.byte	0x04
	.zero		1


	//   ....[3]....
        /*0124*/ 	.word	0x00000660
        /*0128*/ 	.word	0x000000ff
        /*012c*/ 	.word	0x00000118
        /*0130*/ 	.short	0x0100
        /*0132*/ 	.byte	0x04
	.zero		1


	//   ....[4]....
        /*0134*/ 	.word	0x00000670
        /*0138*/ 	.word	0x000000ff
        /*013c*/ 	.word	0x00000010
        /*0140*/ 	.short	0x0100
        /*0142*/ 	.byte	0x04
	.zero		1


	//   ....[5]....
        /*0144*/ 	.word	0x00000680
        /*0148*/ 	.word	0x000000ff
        /*014c*/ 	.word	0x00000120
        /*0150*/ 	.short	0x0100
        /*0152*/ 	.byte	0x04
	.zero		1


	//   ....[6]....
        /*0154*/ 	.word	0x00000690
        /*0158*/ 	.word	0x000000ff
        /*015c*/ 	.word	0x00000018
        /*0160*/ 	.short	0x0100
        /*0162*/ 	.byte	0x04
	.zero		1


	//   ....[7]....
        /*0164*/ 	.word	0x000006a0
        /*0168*/ 	.word	0x000000ff
        /*016c*/ 	.word	0x00000128
        /*0170*/ 	.short	0x0100
        /*0172*/ 	.byte	0x04
	.zero		1


	//   ....[8]....
        /*0174*/ 	.word	0x000006b0
        /*0178*/ 	.word	0x000000ff
        /*017c*/ 	.word	0x00000020
        /*0180*/ 	.short	0x0100
        /*0182*/ 	.byte	0x04
	.zero		1


	//   ....[9]....
        /*0184*/ 	.word	0x000006c0
        /*0188*/ 	.word	0x000000ff
        /*018c*/ 	.word	0x00000130
        /*0190*/ 	.short	0x0100
        /*0192*/ 	.byte	0x04
	.zero		1


	//   ....[10]....
        /*0194*/ 	.word	0x000006d0
        /*0198*/ 	.word	0x000000ff
        /*019c*/ 	.word	0x00000028
        /*01a0*/ 	.short	0x0100
        /*01a2*/ 	.byte	0x04
	.zero		1


	//   ....[11]....
        /*01a4*/ 	.word	0x000006e0
        /*01a8*/ 	.word	0x000000ff
        /*01ac*/ 	.word	0x00000138
        /*01b0*/ 	.short	0x0100
        /*01b2*/ 	.byte	0x04
	.zero		1


	//   ....[12]....
        /*01b4*/ 	.word	0x000006f0
        /*01b8*/ 	.word	0x000000ff
        /*01bc*/ 	.word	0x00000030
        /*01c0*/ 	.short	0x0100
        /*01c2*/ 	.byte	0x04
	.zero		1


	//   ....[13]....
        /*01c4*/ 	.word	0x00000700
        /*01c8*/ 	.word	0x000000ff
        /*01cc*/ 	.word	0x00000140
        /*01d0*/ 	.short	0x0100
        /*01d2*/ 	.byte	0x04
	.zero		1


	//   ....[14]....
        /*01d4*/ 	.word	0x00000710
        /*01d8*/ 	.word	0x000000ff
        /*01dc*/ 	.word	0x00000038
        /*01e0*/ 	.short	0x0100
        /*01e2*/ 	.byte	0x04
	.zero		1


	//   ....[15]....
        /*01e4*/ 	.word	0x00000720
        /*01e8*/ 	.word	0x000000ff
        /*01ec*/ 	.word	0x00000148
        /*01f0*/ 	.short	0x0100
        /*01f2*/ 	.byte	0x04
	.zero		1


	//   ....[16]....
        /*01f4*/ 	.word	0x00000730
        /*01f8*/ 	.word	0x000000ff
        /*01fc*/ 	.word	0x00000040
        /*0200*/ 	.short	0x0100
        /*0202*/ 	.byte	0x04
	.zero		1


	//   ....[17]....
        /*0204*/ 	.word	0x00000740
        /*0208*/ 	.word	0x000000ff
        /*020c*/ 	.word	0x00000150
        /*0210*/ 	.short	0x0100
        /*0212*/ 	.byte	0x04
	.zero		1


	//   ....[18]....
        /*0214*/ 	.word	0x00000750
        /*0218*/ 	.word	0x000000ff
        /*021c*/ 	.word	0x00000048
        /*0220*/ 	.short	0x0100
        /*0222*/ 	.byte	0x04
	.zero		1


	//   ....[19]....
        /*0224*/ 	.word	0x00000760
        /*0228*/ 	.word	0x000000ff
        /*022c*/ 	.word	0x00000158
        /*0230*/ 	.short	0x0100
        /*0232*/ 	.byte	0x04
	.zero		1


	//   ....[20]....
        /*0234*/ 	.word	0x00000770
        /*0238*/ 	.word	0x000000ff
        /*023c*/ 	.word	0x00000050
        /*0240*/ 	.short	0x0100
        /*0242*/ 	.byte	0x04
	.zero		1


	//   ....[21]....
        /*0244*/ 	.word	0x00000780
        /*0248*/ 	.word	0x000000ff
        /*024c*/ 	.word	0x00000160
        /*0250*/ 	.short	0x0100
        /*0252*/ 	.byte	0x04
	.zero		1


	//   ....[22]....
        /*0254*/ 	.word	0x00000790
        /*0258*/ 	.word	0x000000ff
        /*025c*/ 	.word	0x00000058
        /*0260*/ 	.short	0x0100
        /*0262*/ 	.byte	0x04
	.zero		1


	//   ....[23]....
        /*0264*/ 	.word	0x000007a0
        /*0268*/ 	.word	0x000000ff
        /*026c*/ 	.word	0x00000168
        /*0270*/ 	.short	0x0100
        /*0272*/ 	.byte	0x04
	.zero		1


	//   ....[24]....
        /*0274*/ 	.word	0x000007b0
        /*0278*/ 	.word	0x000000ff
        /*027c*/ 	.word	0x00000060
        /*0280*/ 	.short	0x0100
        /*0282*/ 	.byte	0x04
	.zero		1


	//   ....[25]....
        /*0284*/ 	.word	0x000007c0
        /*0288*/ 	.word	0x000000ff
        /*028c*/ 	.word	0x00000170
        /*0290*/ 	.short	0x0100
        /*0292*/ 	.byte	0x04
	.zero		1


	//   ....[26]....
        /*0294*/ 	.word	0x000007d0
        /*0298*/ 	.word	0x000000ff
        /*029c*/ 	.word	0x00000068
        /*02a0*/ 	.short	0x0100
        /*02a2*/ 	.byte	0x04
	.zero		1


	//   ....[27]....
        /*02a4*/ 	.word	0x000007e0
        /*02a8*/ 	.word	0x000000ff
        /*02ac*/ 	.word	0x00000178
        /*02b0*/ 	.short	0x0100
        /*02b2*/ 	.byte	0x04
	.zero		1


	//   ....[28]....
        /*02b4*/ 	.word	0x000007f0
        /*02b8*/ 	.word	0x000000ff
        /*02bc*/ 	.word	0x00000070
        /*02c0*/ 	.short	0x0100
        /*02c2*/ 	.byte	0x04
	.zero		1


	//   ....[29]....
        /*02c4*/ 	.word	0x00000800
        /*02c8*/ 	.word	0x000000ff
        /*02cc*/ 	.word	0x00000180
        /*02d0*/ 	.short	0x0100
        /*02d2*/ 	.byte	0x04
	.zero		1


	//   ....[30]....
        /*02d4*/ 	.word	0x00000810
        /*02d8*/ 	.word	0x000000ff
        /*02dc*/ 	.word	0x00000078
        /*02e0*/ 	.short	0x0100
        /*02e2*/ 	.byte	0x04
	.zero		1


	//   ....[31]....
        /*02e4*/ 	.word	0x00000820
        /*02e8*/ 	.word	0x000000ff
        /*02ec*/ 	.word	0x00000188
        /*02f0*/ 	.short	0x0100
        /*02f2*/ 	.byte	0x04
	.zero		1


	//   ....[32]....
        /*02f4*/ 	.word	0x00000830
        /*02f8*/ 	.word	0x000000ff
        /*02fc*/ 	.word	0x00000080
        /*0300*/ 	.short	0x0100
        /*0302*/ 	.byte	0x04
	.zero		1


	//   ....[33]....
        /*0304*/ 	.word	0x00000840
        /*0308*/ 	.word	0x000000ff
        /*030c*/ 	.word	0x00000190
        /*0310*/ 	.short	0x0100
        /*0312*/ 	.byte	0x04
	.zero		1


	//   ....[34]....
        /*0314*/ 	.word	0x00000850
        /*0318*/ 	.word	0x000000ff
        /*031c*/ 	.word	0x00000088
        /*0320*/ 	.short	0x0100
        /*0322*/ 	.byte	0x04
	.zero		1


	//   ....[35]....
        /*0324*/ 	.word	0x00000860
        /*0328*/ 	.word	0x000000ff
        /*032c*/ 	.word	0x00000198
        /*0330*/ 	.short	0x0100
        /*0332*/ 	.byte	0x04
	.zero		1


	//   ....[36]....
        /*0334*/ 	.word	0x00000870
        /*0338*/ 	.word	0x000000ff
        /*033c*/ 	.word	0x00000090
        /*0340*/ 	.short	0x0100
        /*0342*/ 	.byte	0x04
	.zero		1


	//   ....[37]....
        /*0344*/ 	.word	0x00000880
        /*0348*/ 	.word	0x000000ff
        /*034c*/ 	.word	0x000001a0
        /*0350*/ 	.short	0x0100
        /*0352*/ 	.byte	0x04
	.zero		1


	//   ....[38]....
        /*0354*/ 	.word	0x00000890
        /*0358*/ 	.word	0x000000ff
        /*035c*/ 	.word	0x00000098
        /*0360*/ 	.short	0x0100
        /*0362*/ 	.byte	0x04
	.zero		1


	//   ....[39]....
        /*0364*/ 	.word	0x000008a0
        /*0368*/ 	.word	0x000000ff
        /*036c*/ 	.word	0x000001a8
        /*0370*/ 	.short	0x0100
        /*0372*/ 	.byte	0x04
	.zero		1


	//   ....[40]....
        /*0374*/ 	.word	0x000008b0
        /*0378*/ 	.word	0x000000ff
        /*037c*/ 	.word	0x000000a0
        /*0380*/ 	.short	0x0100
        /*0382*/ 	.byte	0x04
	.zero		1


	//   ....[41]....
        /*0384*/ 	.word	0x000008c0
        /*0388*/ 	.word	0x000000ff
        /*038c*/ 	.word	0x000001b0
        /*0390*/ 	.short	0x0100
        /*0392*/ 	.byte	0x04
	.zero		1


	//   ....[42]....
        /*0394*/ 	.word	0x000008d0
        /*0398*/ 	.word	0x000000ff
        /*039c*/ 	.word	0x000000a8
        /*03a0*/ 	.short	0x0100
        /*03a2*/ 	.byte	0x04
	.zero		1


	//   ....[43]....
        /*03a4*/ 	.word	0x000008e0
        /*03a8*/ 	.word	0x000000ff
        /*03ac*/ 	.word	0x000001b8
        /*03b0*/ 	.short	0x0100
        /*03b2*/ 	.byte	0x04
	.zero		1


	//   ....[44]....
        /*03b4*/ 	.word	0x000008f0
        /*03b8*/ 	.word	0x000000ff
        /*03bc*/ 	.word	0x000000b0
        /*03c0*/ 	.short	0x0100
        /*03c2*/ 	.byte	0x04
	.zero		1


	//   ....[45]....
        /*03c4*/ 	.word	0x00000900
        /*03c8*/ 	.word	0x000000ff
        /*03cc*/ 	.word	0x000001c0
        /*03d0*/ 	.short	0x0100
        /*03d2*/ 	.byte	0x04
	.zero		1


	//   ....[46]....
        /*03d4*/ 	.word	0x00000910
        /*03d8*/ 	.word	0x000000ff
        /*03dc*/ 	.word	0x000000b8
        /*03e0*/ 	.short	0x0100
        /*03e2*/ 	.byte	0x04
	.zero		1


	//   ....[47]....
        /*03e4*/ 	.word	0x00000920
        /*03e8*/ 	.word	0x000000ff
        /*03ec*/ 	.word	0x000001c8
        /*03f0*/ 	.short	0x0100
        /*03f2*/ 	.byte	0x04
	.zero		1


	//   ....[48]....
        /*03f4*/ 	.word	0x00000930
        /*03f8*/ 	.word	0x000000ff
        /*03fc*/ 	.word	0x000000c0
        /*0400*/ 	.short	0x0100
        /*0402*/ 	.byte	0x04
	.zero		1


	//   ....[49]....
        /*0404*/ 	.word	0x00000940
        /*0408*/ 	.word	0x000000ff
        /*040c*/ 	.word	0x000001d0
        /*0410*/ 	.short	0x0100
        /*0412*/ 	.byte	0x04
	.zero		1


	//   ....[50]....
        /*0414*/ 	.word	0x00000950
        /*0418*/ 	.word	0x000000ff
        /*041c*/ 	.word	0x000000c8
        /*0420*/ 	.short	0x0100
        /*0422*/ 	.byte	0x04
	.zero		1


	//   ....[51]....
        /*0424*/ 	.word	0x00000960
        /*0428*/ 	.word	0x000000ff
        /*042c*/ 	.word	0x000001d8
        /*0430*/ 	.short	0x0100
        /*0432*/ 	.byte	0x04
	.zero		1


	//   ....[52]....
        /*0434*/ 	.word	0x00000970
        /*0438*/ 	.word	0x000000ff
        /*043c*/ 	.word	0x000000d0
        /*0440*/ 	.short	0x0100
        /*0442*/ 	.byte	0x04
	.zero		1


	//   ....[53]....
        /*0444*/ 	.word	0x00000980
        /*0448*/ 	.word	0x000000ff
        /*044c*/ 	.word	0x000001e0
        /*0450*/ 	.short	0x0100
        /*0452*/ 	.byte	0x04
	.zero		1


	//   ....[54]....
        /*0454*/ 	.word	0x00000990
        /*0458*/ 	.word	0x000000ff
        /*045c*/ 	.word	0x000000d8
        /*0460*/ 	.short	0x0100
        /*0462*/ 	.byte	0x04
	.zero		1


	//   ....[55]....
        /*0464*/ 	.word	0x000009a0
        /*0468*/ 	.word	0x000000ff
        /*046c*/ 	.word	0x000001e8
        /*0470*/ 	.short	0x0100
        /*0472*/ 	.byte	0x04
	.zero		1


	//   ....[56]....
        /*0474*/ 	.word	0x000009b0
        /*0478*/ 	.word	0x000000ff
        /*047c*/ 	.word	0x000000e0
        /*0480*/ 	.short	0x0100
        /*0482*/ 	.byte	0x04
	.zero		1


	//   ....[57]....
        /*0484*/ 	.word	0x000009c0
        /*0488*/ 	.word	0x000000ff
        /*048c*/ 	.word	0x000001f0
        /*0490*/ 	.short	0x0100
        /*0492*/ 	.byte	0x04
	.zero		1


	//   ....[58]....
        /*0494*/ 	.word	0x000009d0
        /*0498*/ 	.word	0x000000ff
        /*049c*/ 	.word	0x000000e8
        /*04a0*/ 	.short	0x0100
        /*04a2*/ 	.byte	0x04
	.zero		1


	//   ....[59]....
        /*04a4*/ 	.word	0x000009e0
        /*04a8*/ 	.word	0x000000ff
        /*04ac*/ 	.word	0x000001f8
        /*04b0*/ 	.short	0x0100
        /*04b2*/ 	.byte	0x04
	.zero		1


	//   ....[60]....
        /*04b4*/ 	.word	0x000009f0
        /*04b8*/ 	.word	0x000000ff
        /*04bc*/ 	.word	0x000000f0
        /*04c0*/ 	.short	0x0100
        /*04c2*/ 	.byte	0x04
	.zero		1


	//   ....[61]....
        /*04c4*/ 	.word	0x00000a00
        /*04c8*/ 	.word	0x000000ff
        /*04cc*/ 	.word	0x00000200
        /*04d0*/ 	.short	0x0100
        /*04d2*/ 	.byte	0x04
	.zero		1


	//   ....[62]....
        /*04d4*/ 	.word	0x00000a10
        /*04d8*/ 	.word	0x000000ff
        /*04dc*/ 	.word	0x000000f8
        /*04e0*/ 	.short	0x0100
        /*04e2*/ 	.byte	0x04
	.zero		1


	//   ....[63]....
        /*04e4*/ 	.word	0x00000a20
        /*04e8*/ 	.word	0x000000ff
        /*04ec*/ 	.word	0x00000208
        /*04f0*/ 	.short	0x0100
        /*04f2*/ 	.byte	0x04
	.zero		1


	//   ....[64]....
        /*04f4*/ 	.word	0x00000a30
        /*04f8*/ 	.word	0x000000ff
        /*04fc*/ 	.word	0x00000100
        /*0500*/ 	.short	0x0100
        /*0502*/ 	.byte	0x04
	.zero		1


	//   ....[65]....
        /*0504*/ 	.word	0x00000a40
        /*0508*/ 	.word	0x000000ff
        /*050c*/ 	.word	0x00000210
        /*0510*/ 	.short	0x0100
        /*0512*/ 	.byte	0x04
	.zero		1


	//   ....[66]....
        /*0514*/ 	.word	0x00000a50
        /*0518*/ 	.word	0x000000ff
        /*051c*/ 	.word	0x00000108
        /*0520*/ 	.short	0x0100
        /*0522*/ 	.byte	0x04
	.zero		1


	//   ....[67]....
        /*0524*/ 	.word	0x00000a60
        /*0528*/ 	.word	0x000000ff
        /*052c*/ 	.word	0x00000218
        /*0530*/ 	.short	0x0100
        /*0532*/ 	.byte	0x04
	.zero		1


	//   ....[68]....
        /*0534*/ 	.word	0x00000ba0
        /*0538*/ 	.word	0x000000ff
        /*053c*/ 	.word	0x00000220
        /*0540*/ 	.short	0x0100
        /*0542*/ 	.byte	0x04
	.zero		1


	//   ....[69]....
        /*0544*/ 	.word	0x00000bb0
        /*0548*/ 	.word	0x000000ff
        /*054c*/ 	.word	0x00000230
        /*0550*/ 	.short	0x0100
        /*0552*/ 	.byte	0x04
	.zero		1


	//   ....[70]....
        /*0554*/ 	.word	0x00000bc0
        /*0558*/ 	.word	0x000000ff
        /*055c*/ 	.word	0x00000228
        /*0560*/ 	.short	0x0100
        /*0562*/ 	.byte	0x04
	.zero		1


	//   ....[71]....
        /*0564*/ 	.word	0x00000bd0
        /*0568*/ 	.word	0x000000ff
        /*056c*/ 	.word	0x00000238
        /*0570*/ 	.short	0x0100
        /*0572*/ 	.byte	0x04
	.zero		1


	//   ....[72]....
        /*0574*/ 	.word	0x00000cc0
        /*0578*/ 	.word	0x000000ff
        /*057c*/ 	.word	0x00000240
        /*0580*/ 	.short	0x0100
        /*0582*/ 	.byte	0x06
	.zero		1


	//   ....[73]....
        /*0584*/ 	.word	0x00000cd0
        /*0588*/ 	.word	0x000000ff
        /*058c*/ 	.word	0x00000248
        /*0590*/ 	.short	0x0100
        /*0592*/ 	.byte	0x06
	.zero		1


	//   ....[74]....
        /*0594*/ 	.word	0x00000e10
        /*0598*/ 	.word	0x000000ff
        /*059c*/ 	.word	0x00000250
        /*05a0*/ 	.short	0x0100
        /*05a2*/ 	.byte	0x06
	.zero		1


	//   ....[75]....
        /*05a4*/ 	.word	0x00000e20
        /*05a8*/ 	.word	0x000000ff
        /*05ac*/ 	.word	0x00000260
        /*05b0*/ 	.short	0x0100
        /*05b2*/ 	.byte	0x06
	.zero		1


	//   ....[76]....
        /*05b4*/ 	.word	0x00000e30
        /*05b8*/ 	.word	0x000000ff
        /*05bc*/ 	.word	0x00000258
        /*05c0*/ 	.short	0x0100
        /*05c2*/ 	.byte	0x06
	.zero		1


	//   ....[77]....
        /*05c4*/ 	.word	0x00000e40
        /*05c8*/ 	.word	0x000000ff
        /*05cc*/ 	.word	0x00000268
        /*05d0*/ 	.short	0x0100
        /*05d2*/ 	.byte	0x06
	.zero		1


	//   ....[78]....
        /*05d4*/ 	.word	0x00000f70
        /*05d8*/ 	.word	0x000000ff
        /*05dc*/ 	.word	0x00000270
        /*05e0*/ 	.short	0x0100
        /*05e2*/ 	.byte	0x04
	.zero		1


	//   ....[79]....
        /*05e4*/ 	.word	0x00000f80
        /*05e8*/ 	.word	0x000000ff
        /*05ec*/ 	.word	0x00000290
        /*05f0*/ 	.short	0x0100
        /*05f2*/ 	.byte	0x04
	.zero		1


	//   ....[80]....
        /*05f4*/ 	.word	0x00000f90
        /*05f8*/ 	.word	0x000000ff
        /*05fc*/ 	.word	0x00000278
        /*0600*/ 	.short	0x0100
        /*0602*/ 	.byte	0x04
	.zero		1


	//   ....[81]....
        /*0604*/ 	.word	0x00000fa0
        /*0608*/ 	.word	0x000000ff
        /*060c*/ 	.word	0x00000298
        /*0610*/ 	.short	0x0100
        /*0612*/ 	.byte	0x04
	.zero		1


	//   ....[82]....
        /*0614*/ 	.word	0x00000fb0
        /*0618*/ 	.word	0x000000ff
        /*061c*/ 	.word	0x00000280
        /*0620*/ 	.short	0x0100
        /*0622*/ 	.byte	0x04
	.zero		1


	//   ....[83]....
        /*0624*/ 	.word	0x00000fc0
        /*0628*/ 	.word	0x000000ff
        /*062c*/ 	.word	0x000002a0
        /*0630*/ 	.short	0x0100
        /*0632*/ 	.byte	0x04
	.zero		1


	//   ....[84]....
        /*0634*/ 	.word	0x00000fd0
        /*0638*/ 	.word	0x000000ff
        /*063c*/ 	.word	0x00000288
        /*0640*/ 	.short	0x0100
        /*0642*/ 	.byte	0x04
	.zero		1


	//   ....[85]....
        /*0644*/ 	.word	0x00000fe0
        /*0648*/ 	.word	0x000000ff
        /*064c*/ 	.word	0x000002a8
        /*0650*/ 	.short	0x0100
        /*0652*/ 	.byte	0x04
	.zero		1


	//   ....[86]....
        /*0654*/ 	.word	0x000010d0
        /*0658*/ 	.word	0x000000ff
        /*065c*/ 	.word	0x000002b0
        /*0660*/ 	.short	0x0100
        /*0662*/ 	.byte	0x04
	.zero		1


	//   ....[87]....
        /*0664*/ 	.word	0x000010e0
        /*0668*/ 	.word	0x000000ff
        /*066c*/ 	.word	0x000002c0
        /*0670*/ 	.short	0x0100
        /*0672*/ 	.byte	0x04
	.zero		1


	//   ....[88]....
        /*0674*/ 	.word	0x000010f0
        /*0678*/ 	.word	0x000000ff
        /*067c*/ 	.word	0x000002b8
        /*0680*/ 	.short	0x0100
        /*0682*/ 	.byte	0x04
	.zero		1


	//   ....[89]....
        /*0684*/ 	.word	0x00001100
        /*0688*/ 	.word	0x000000ff
        /*068c*/ 	.word	0x000002c8
        /*0690*/ 	.short	0x0100
        /*0692*/ 	.byte	0x04
	.zero		1


	//   ....[90]....
        /*0694*/ 	.word	0x00001d90
        /*0698*/ 	.word	0x00000000
        /*069c*/ 	.word	0x000002c0
        /*06a0*/ 	.short	0x010a
        /*06a2*/ 	.byte	0xff
	.zero		1


	//   ....[91]....
        /*06a4*/ 	.word	0x00001db0
        /*06a8*/ 	.word	0x00000000
        /*06ac*/ 	.word	0x000002b0
        /*06b0*/ 	.short	0x0101
        /*06b2*/ 	.byte	0xff
	.zero		1


	//   ....[92]....
        /*06b4*/ 	.word	0x00001e70
        /*06b8*/ 	.word	0x000000ff
        /*06bc*/ 	.word	0x00000110
        /*06c0*/ 	.short	0x010a
        /*06c2*/ 	.byte	0x04
	.zero		1


	//   ....[93]....
        /*06c4*/ 	.word	0x00001f00
        /*06c8*/ 	.word	0x000000ff
        /*06cc*/ 	.word	0x00000110
        /*06d0*/ 	.short	0x010a
        /*06d2*/ 	.byte	0x21
	.zero		1


	//   ....[94]....
        /*06d4*/ 	.word	0x00002090
        /*06d8*/ 	.word	0x000000ff
        /*06dc*/ 	.word	0x00000110
        /*06e0*/ 	.short	0x010a
        /*06e2*/ 	.byte	0x05
	.zero		1


	//   ....[95]....
        /*06e4*/ 	.word	0x000021c0
        /*06e8*/ 	.word	0x000000ff
        /*06ec*/ 	.word	0x00000248
        /*06f0*/ 	.short	0x0101
        /*06f2*/ 	.byte	0x15
	.zero		1


	//   ....[96]....
        /*06f4*/ 	.word	0x000021e0
        /*06f8*/ 	.word	0x000000ff
        /*06fc*/ 	.word	0x00000110
        /*0700*/ 	.short	0x010a
        /*0702*/ 	.byte	0x04
	.zero		1


	//   ....[97]....
        /*0704*/ 	.word	0x00002260
        /*0708*/ 	.word	0x000000ff
        /*070c*/ 	.word	0x00000110
        /*0710*/ 	.short	0x010a
        /*0712*/ 	.byte	0x11
	.zero		1


	//   ....[98]....
        /*0714*/ 	.word	0x000023f0
        /*0718*/ 	.word	0x000000ff
        /*071c*/ 	.word	0x00000110
        /*0720*/ 	.short	0x010a
        /*0722*/ 	.byte	0x05
	.zero		1


	//   ....[99]....
        /*0724*/ 	.word	0x00002530
        /*0728*/ 	.word	0x00000003
        /*072c*/ 	.word	0x00000250
        /*0730*/ 	.short	0x010a
        /*0732*/ 	.byte	0xff
	.zero		1


	//   ....[100]....
        /*0734*/ 	.word	0x00002680
        /*0738*/ 	.word	0x00000000
        /*073c*/ 	.word	0x00000000
        /*0740*/ 	.short	0x0101
        /*0742*/ 	.byte	0xff
	.zero		1


	//   ....[101]....
        /*0744*/ 	.word	0x00002c20
        /*0748*/ 	.word	0x000000ff
        /*074c*/ 	.word	0x00000000
        /*0750*/ 	.short	0x010a
        /*0752*/ 	.byte	0x04
	.zero		1


	//   ....[102]....
        /*0754*/ 	.word	0x00002cb0
        /*0758*/ 	.word	0x000000ff
        /*075c*/ 	.word	0x00000000
        /*0760*/ 	.short	0x010a
        /*0762*/ 	.byte	0x05
	.zero		1


	//   ....[103]....
        /*0764*/ 	.word	0x00002d40
        /*0768*/ 	.word	0x000000ff
        /*076c*/ 	.word	0x00000000
        /*0770*/ 	.short	0x010a
        /*0772*/ 	.byte	0x05
	.zero		1


	//   ....[104]....
        /*0774*/ 	.word	0x00002dd0
        /*0778*/ 	.word	0x000000ff
        /*077c*/ 	.word	0x00000000
        /*0780*/ 	.short	0x010a
        /*0782*/ 	.byte	0x05
	.zero		1


	//   ....[105]....
        /*0784*/ 	.word	0x00002e60
        /*0788*/ 	.word	0x000000ff
        /*078c*/ 	.word	0x00000000
        /*0790*/ 	.short	0x010a
        /*0792*/ 	.byte	0x05
	.zero		1


	//   ....[106]....
        /*0794*/ 	.word	0x00002ef0
        /*0798*/ 	.word	0x000000ff
        /*079c*/ 	.word	0x00000000
        /*07a0*/ 	.short	0x010a
        /*07a2*/ 	.byte	0x05
	.zero		1


	//   ....[107]....
        /*07a4*/ 	.word	0x00002f80
        /*07a8*/ 	.word	0x000000ff
        /*07ac*/ 	.word	0x00000000
        /*07b0*/ 	.short	0x010a
        /*07b2*/ 	.byte	0x05
	.zero		1


	//   ....[108]....
        /*07b4*/ 	.word	0x00003010
        /*07b8*/ 	.word	0x000000ff
        /*07bc*/ 	.word	0x00000000
        /*07c0*/ 	.short	0x010a
        /*07c2*/ 	.byte	0x05
	.zero		1


	//   ....[109]....
        /*07c4*/ 	.word	0x000030a0
        /*07c8*/ 	.word	0x000000ff
        /*07cc*/ 	.word	0x00000000
        /*07d0*/ 	.short	0x010a
        /*07d2*/ 	.byte	0x05
	.zero		1


	//   ....[110]....
        /*07d4*/ 	.word	0x00003130
        /*07d8*/ 	.word	0x000000ff
        /*07dc*/ 	.word	0x00000000
        /*07e0*/ 	.short	0x010a
        /*07e2*/ 	.byte	0x05
	.zero		1


	//   ....[111]....
        /*07e4*/ 	.word	0x000031c0
        /*07e8*/ 	.word	0x000000ff
        /*07ec*/ 	.word	0x00000000
        /*07f0*/ 	.short	0x010a
        /*07f2*/ 	.byte	0x05
	.zero		1


	//   ....[112]....
        /*07f4*/ 	.word	0x00003250
        /*07f8*/ 	.word	0x000000ff
        /*07fc*/ 	.word	0x00000000
        /*0800*/ 	.short	0x010a
        /*0802*/ 	.byte	0x05
	.zero		1


	//   ....[113]....
        /*0804*/ 	.word	0x000032e0
        /*0808*/ 	.word	0x000000ff
        /*080c*/ 	.word	0x00000000
        /*0810*/ 	.short	0x010a
        /*0812*/ 	.byte	0x05
	.zero		1


	//   ....[114]....
        /*0814*/ 	.word	0x00003370
        /*0818*/ 	.word	0x000000ff
        /*081c*/ 	.word	0x00000000
        /*0820*/ 	.short	0x010a
        /*0822*/ 	.byte	0x05
	.zero		1


	//   ....[115]....
        /*0824*/ 	.word	0x00003400
        /*0828*/ 	.word	0x000000ff
        /*082c*/ 	.word	0x00000000
        /*0830*/ 	.short	0x010a
        /*0832*/ 	.byte	0x05
	.zero		1


	//   ....[116]....
        /*0834*/ 	.word	0x00003490
        /*0838*/ 	.word	0x000000ff
        /*083c*/ 	.word	0x00000000
        /*0840*/ 	.short	0x010a
        /*0842*/ 	.byte	0x05
	.zero		1


	//   ....[117]....
        /*0844*/ 	.word	0x00003520
        /*0848*/ 	.word	0x000000ff
        /*084c*/ 	.word	0x00000000
        /*0850*/ 	.short	0x010a
        /*0852*/ 	.byte	0x05
	.zero		1


	//   ....[118]....
        /*0854*/ 	.word	0x000035b0
        /*0858*/ 	.word	0x000000ff
        /*085c*/ 	.word	0x00000000
        /*0860*/ 	.short	0x010a
        /*0862*/ 	.byte	0x05
	.zero		1


	//   ....[119]....
        /*0864*/ 	.word	0x00003640
        /*0868*/ 	.word	0x000000ff
        /*086c*/ 	.word	0x00000000
        /*0870*/ 	.short	0x010a
        /*0872*/ 	.byte	0x05
	.zero		1


	//   ....[120]....
        /*0874*/ 	.word	0x000036d0
        /*0878*/ 	.word	0x000000ff
        /*087c*/ 	.word	0x00000000
        /*0880*/ 	.short	0x010a
        /*0882*/ 	.byte	0x05
	.zero		1


	//   ....[121]....
        /*0884*/ 	.word	0x00003760
        /*0888*/ 	.word	0x000000ff
        /*088c*/ 	.word	0x00000000
        /*0890*/ 	.short	0x010a
        /*0892*/ 	.byte	0x05
	.zero		1


	//   ....[122]....
        /*0894*/ 	.word	0x000037f0
        /*0898*/ 	.word	0x000000ff
        /*089c*/ 	.word	0x00000000
        /*08a0*/ 	.short	0x010a
        /*08a2*/ 	.byte	0x05
	.zero		1


	//   ....[123]....
        /*08a4*/ 	.word	0x00003880
        /*08a8*/ 	.word	0x000000ff
        /*08ac*/ 	.word	0x00000000
        /*08b0*/ 	.short	0x010a
        /*08b2*/ 	.byte	0x05
	.zero		1


	//   ....[124]....
        /*08b4*/ 	.word	0x00003910
        /*08b8*/ 	.word	0x000000ff
        /*08bc*/ 	.word	0x00000000
        /*08c0*/ 	.short	0x010a
        /*08c2*/ 	.byte	0x05
	.zero		1


	//   ....[125]....
        /*08c4*/ 	.word	0x000039a0
        /*08c8*/ 	.word	0x000000ff
        /*08cc*/ 	.word	0x00000000
        /*08d0*/ 	.short	0x010a
        /*08d2*/ 	.byte	0x05
	.zero		1


	//   ....[126]....
        /*08d4*/ 	.word	0x00003a30
        /*08d8*/ 	.word	0x000000ff
        /*08dc*/ 	.word	0x00000000
        /*08e0*/ 	.short	0x010a
        /*08e2*/ 	.byte	0x05
	.zero		1


	//   ....[127]....
        /*08e4*/ 	.word	0x00003ac0
        /*08e8*/ 	.word	0x000000ff
        /*08ec*/ 	.word	0x00000000
        /*08f0*/ 	.short	0x010a
        /*08f2*/ 	.byte	0x05
	.zero		1


	//   ....[128]....
        /*08f4*/ 	.word	0x00003b50
        /*08f8*/ 	.word	0x000000ff
        /*08fc*/ 	.word	0x00000000
        /*0900*/ 	.short	0x010a
        /*0902*/ 	.byte	0x05
	.zero		1


	//   ....[129]....
        /*0904*/ 	.word	0x00003be0
        /*0908*/ 	.word	0x000000ff
        /*090c*/ 	.word	0x00000000
        /*0910*/ 	.short	0x010a
        /*0912*/ 	.byte	0x05
	.zero		1


	//   ....[130]....
        /*0914*/ 	.word	0x00003c70
        /*0918*/ 	.word	0x000000ff
        /*091c*/ 	.word	0x00000000
        /*0920*/ 	.short	0x010a
        /*0922*/ 	.byte	0x05
	.zero		1


	//   ....[131]....
        /*0924*/ 	.word	0x00003d00
        /*0928*/ 	.word	0x000000ff
        /*092c*/ 	.word	0x00000000
        /*0930*/ 	.short	0x010a
        /*0932*/ 	.byte	0x05
	.zero		1


	//   ....[132]....
        /*0934*/ 	.word	0x00003d90
        /*0938*/ 	.word	0x000000ff
        /*093c*/ 	.word	0x00000000
        /*0940*/ 	.short	0x010a
        /*0942*/ 	.byte	0x05
	.zero		1


	//   ....[133]....
        /*0944*/ 	.word	0x00003e20
        /*0948*/ 	.word	0x000000ff
        /*094c*/ 	.word	0x00000000
        /*0950*/ 	.short	0x010a
        /*0952*/ 	.byte	0x05
	.zero		1


	//   ....[134]....
        /*0954*/ 	.word	0x00003ec0
        /*0958*/ 	.word	0x00000000
        /*095c*/ 	.word	0x00000000
        /*0960*/ 	.short	0x010a
        /*0962*/ 	.byte	0xff
	.zero		1


	//   ....[135]....
        /*0964*/ 	.word	0x00004000
        /*0968*/ 	.word	0x00000002
        /*096c*/ 	.word	0x000002b0
        /*0970*/ 	.short	0x010a
        /*0972*/ 	.byte	0xff
	.zero		1


	//   ....[136]....
        /*0974*/ 	.word	0x00004060
        /*0978*/ 	.word	0x00000004
        /*097c*/ 	.word	0x00000000
        /*0980*/ 	.short	0x0101
        /*0982*/ 	.byte	0xff
	.zero		1


	//   ....[137]....
        /*0984*/ 	.word	0x00004080
        /*0988*/ 	.word	0x000000ff
        /*098c*/ 	.word	0x00000260
        /*0990*/ 	.short	0x010a
        /*0992*/ 	.byte	0x04
	.zero		1


	//   ....[138]....
        /*0994*/ 	.word	0x000041a0
        /*0998*/ 	.word	0x00000002
        /*099c*/ 	.word	0x00000250
        /*09a0*/ 	.short	0x010a
        /*09a2*/ 	.byte	0xff
	.zero		1


	//   ....[139]....
        /*09a4*/ 	.word	0x000042b0
        /*09a8*/ 	.word	0x00000002
        /*09ac*/ 	.word	0x00000000
        /*09b0*/ 	.short	0x0101
        /*09b2*/ 	.byte	0xff
	.zero		1


	//   ....[140]....
        /*09b4*/ 	.word	0x00004340
        /*09b8*/ 	.word	0x000000ff
        /*09bc*/ 	.word	0x00000260
        /*09c0*/ 	.short	0x0106
        /*09c2*/ 	.byte	0x04
	.zero		1


	//   ....[141]....
        /*09c4*/ 	.word	0x00004360
        /*09c8*/ 	.word	0x000000ff
        /*09cc*/ 	.word	0x00000260
        /*09d0*/ 	.short	0x010a
        /*09d2*/ 	.byte	0x04
	.zero		1


	//   ....[142]....
        /*09d4*/ 	.word	0x000043f0
        /*09d8*/ 	.word	0x000000ff
        /*09dc*/ 	.word	0x00000260
        /*09e0*/ 	.short	0x0106
        /*09e2*/ 	.byte	0x07
	.zero		1


	//   ....[143]....
        /*09e4*/ 	.word	0x00004430
        /*09e8*/ 	.word	0x00000000
        /*09ec*/ 	.word	0x00000260
        /*09f0*/ 	.short	0x010a
        /*09f2*/ 	.byte	0xff
	.zero		1


	//   ....[144]....
        /*09f4*/ 	.word	0x00004930
        /*09f8*/ 	.word	0x00000000
        /*09fc*/ 	.word	0x00000250
        /*0a00*/ 	.short	0x010a
        /*0a02*/ 	.byte	0xff
	.zero		1


	//   ....[145]....
        /*0a04*/ 	.word	0x00004a30
        /*0a08*/ 	.word	0x00000003
        /*0a0c*/ 	.word	0x00000000
        /*0a10*/ 	.short	0x0101
        /*0a12*/ 	.byte	0xff
	.zero		1


	//   ....[146]....
        /*0a14*/ 	.word	0x00004a40
        /*0a18*/ 	.word	0x000000ff
        /*0a1c*/ 	.word	0x00000000
        /*0a20*/ 	.short	0x010a
        /*0a22*/ 	.byte	0x04
	.zero		1


	//   ....[147]....
        /*0a24*/ 	.word	0x00004a60
        /*0a28*/ 	.word	0x000000ff
        /*0a2c*/ 	.word	0x00000290
        /*0a30*/ 	.short	0x010a
        /*0a32*/ 	.byte	0x13
	.zero		1


	//   ....[148]....
        /*0a34*/ 	.word	0x00004ba0
        /*0a38*/ 	.word	0x000000ff
        /*0a3c*/ 	.word	0x00000000
        /*0a40*/ 	.short	0x010a
        /*0a42*/ 	.byte	0x06
	.zero		1


	//   ....[149]....
        /*0a44*/ 	.word	0x00004ca0
        /*0a48*/ 	.word	0x000000ff
        /*0a4c*/ 	.word	0x00000000
        /*0a50*/ 	.short	0x010a
        /*0a52*/ 	.byte	0x04
	.zero		1


	//   ....[150]....
        /*0a54*/ 	.word	0x00004e80
        /*0a58*/ 	.word	0x000000ff
        /*0a5c*/ 	.word	0x00000000
        /*0a60*/ 	.short	0x010a
        /*0a62*/ 	.byte	0x04
	.zero		1


	//   ....[151]....
        /*0a64*/ 	.word	0x00004f10
        /*0a68*/ 	.word	0x000000ff
        /*0a6c*/ 	.word	0x00000000
        /*0a70*/ 	.short	0x010a
        /*0a72*/ 	.byte	0x05
	.zero		1


	//   ....[152]....
        /*0a74*/ 	.word	0x00004fa0
        /*0a78*/ 	.word	0x000000ff
        /*0a7c*/ 	.word	0x00000000
        /*0a80*/ 	.short	0x010a
        /*0a82*/ 	.byte	0x05
	.zero		1


	//   ....[153]....
        /*0a84*/ 	.word	0x00005030
        /*0a88*/ 	.word	0x000000ff
        /*0a8c*/ 	.word	0x00000000
        /*0a90*/ 	.short	0x010a
        /*0a92*/ 	.byte	0x04
	.zero		1


	//   ....[154]....
        /*0a94*/ 	.word	0x00005500
        /*0a98*/ 	.word	0x0000000c
        /*0a9c*/ 	.word	0x00000250
        /*0aa0*/ 	.short	0x010a
        /*0aa2*/ 	.byte	0xff
	.zero		1


	//   ....[155]....
        /*0aa4*/ 	.word	0x00005670
        /*0aa8*/ 	.word	0x00000000
        /*0aac*/ 	.word	0x00000000
        /*0ab0*/ 	.short	0x0101
        /*0ab2*/ 	.byte	0xff
	.zero		1


	//   ....[156]....
        /*0ab4*/ 	.word	0x00005b00
        /*0ab8*/ 	.word	0x000000ff
        /*0abc*/ 	.word	0x00000248
        /*0ac0*/ 	.short	0x010a
        /*0ac2*/ 	.byte	0x15
	.zero		1


	//   ....[157]....
        /*0ac4*/ 	.word	0x00005c80
        /*0ac8*/ 	.word	0x000000ff
        /*0acc*/ 	.word	0x00000230
        /*0ad0*/ 	.short	0x010a
        /*0ad2*/ 	.byte	0x15
	.zero		1


	//   ....[158]....
        /*0ad4*/ 	.word	0x00005df0
        /*0ad8*/ 	.word	0x000000ff
        /*0adc*/ 	.word	0x00000220
        /*0ae0*/ 	.short	0x010b
        /*0ae2*/ 	.byte	0x15
	.zero		1


	//   ....[159]....
        /*0ae4*/ 	.word	0x00005e00
        /*0ae8*/ 	.word	0x000000ff
        /*0aec*/ 	.word	0x00000000
        /*0af0*/ 	.short	0x0101
        /*0af2*/ 	.byte	0x22
	.zero		1


	//   ....[160]....
        /*0af4*/ 	.word	0x00005e10
        /*0af8*/ 	.word	0x000000ff
        /*0afc*/ 	.word	0x00000238
        /*0b00*/ 	.short	0x010a
        /*0b02*/ 	.byte	0x15
	.zero		1


	//   ....[161]....
        /*0b04*/ 	.word	0x00005ff0
        /*0b08*/ 	.word	0x000000ff
        /*0b0c*/ 	.word	0x00000228
        /*0b10*/ 	.short	0x010b
        /*0b12*/ 	.byte	0x15
	.zero		1


	//   ....[162]....
        /*0b14*/ 	.word	0x00006000
        /*0b18*/ 	.word	0x000000ff
        /*0b1c*/ 	.word	0x00000000
        /*0b20*/ 	.short	0x0101
        /*0b22*/ 	.byte	0x21
	.zero		1


	//   ....[163]....
        /*0b24*/ 	.word	0x00006030
        /*0b28*/ 	.word	0x000000ff
        /*0b2c*/ 	.word	0x00000230
        /*0b30*/ 	.short	0x010a
        /*0b32*/ 	.byte	0x15
	.zero		1


	//   ....[164]....
        /*0b34*/ 	.word	0x00006070
        /*0b38*/ 	.word	0x00000000
        /*0b3c*/ 	.word	0x00000238
        /*0b40*/ 	.short	0x010a
        /*0b42*/ 	.byte	0xff
	.zero		1


	//   ....[165]....
        /*0b44*/ 	.word	0x000063a0
        /*0b48*/ 	.word	0x00000003
        /*0b4c*/ 	.word	0x00000250
        /*0b50*/ 	.short	0x010a
        /*0b52*/ 	.byte	0xff
	.zero		1


	//   ....[166]....
        /*0b54*/ 	.word	0x00006520
        /*0b58*/ 	.word	0x00000000
        /*0b5c*/ 	.word	0x00000000
        /*0b60*/ 	.short	0x0101
        /*0b62*/ 	.byte	0xff
	.zero		1


	//   ....[167]....
        /*0b64*/ 	.word	0x00007060
        /*0b68*/ 	.word	0x00000002
        /*0b6c*/ 	.word	0x00000220
        /*0b70*/ 	.short	0x010a
        /*0b72*/ 	.byte	0xff
	.zero		1


	//   ....[168]....
        /*0b74*/ 	.word	0x000070d0
        /*0b78*/ 	.word	0x00000064
        /*0b7c*/ 	.word	0x00000270
        /*0b80*/ 	.short	0x010a
        /*0b82*/ 	.byte	0xff
	.zero		1


	//   ....[169]....
        /*0b84*/ 	.word	0x000071c0
        /*0b88*/ 	.word	0x00000002
        /*0b8c*/ 	.word	0x00000220
        /*0b90*/ 	.short	0x010a
        /*0b92*/ 	.byte	0xff
	.zero		1


	//   ....[170]....
        /*0b94*/ 	.word	0x000072d0
        /*0b98*/ 	.word	0x00000000
        /*0b9c*/ 	.word	0x00000000
        /*0ba0*/ 	.short	0x0101
        /*0ba2*/ 	.byte	0xff
	.zero		1


	//   ....[171]....
        /*0ba4*/ 	.word	0x00007350
        /*0ba8*/ 	.word	0x00000064
        /*0bac*/ 	.word	0x00000270
        /*0bb0*/ 	.short	0x010a
        /*0bb2*/ 	.byte	0xff
	.zero		1


	//   ....[172]....
        /*0bb4*/ 	.word	0x00007ea0
        /*0bb8*/ 	.word	0x0000006d
        /*0bbc*/ 	.word	0x00000220
        /*0bc0*/ 	.short	0x010a
        /*0bc2*/ 	.byte	0xff
	.zero		1


	//   ....[173]....
        /*0bc4*/ 	.word	0x00007f70
        /*0bc8*/ 	.word	0x0000006d
        /*0bcc*/ 	.word	0x00000220
        /*0bd0*/ 	.short	0x010a
        /*0bd2*/ 	.byte	0xff
	.zero		1


	//   ....[174]....
        /*0bd4*/ 	.word	0x00008080
        /*0bd8*/ 	.word	0x00000000
        /*0bdc*/ 	.word	0x00000000
        /*0be0*/ 	.short	0x0101
        /*0be2*/ 	.byte	0xff
	.zero		1


	//   ....[175]....
        /*0be4*/ 	.word	0x00008510
        /*0be8*/ 	.word	0x000000ff
        /*0bec*/ 	.word	0x00000000
        /*0bf0*/ 	.short	0x0101
        /*0bf2*/ 	.byte	0x04
	.zero		1


	//   ....[176]....
        /*0bf4*/ 	.word	0x00008d20
        /*0bf8*/ 	.word	0x00000000
        /*0bfc*/ 	.word	0x000002c0
        /*0c00*/ 	.short	0x010a
        /*0c02*/ 	.byte	0xff
	.zero		1


	//   ....[177]....
        /*0c04*/ 	.word	0x00008d80
        /*0c08*/ 	.word	0x00000000
        /*0c0c*/ 	.word	0x00000110
        /*0c10*/ 	.short	0x010a
        /*0c12*/ 	.byte	0xff
	.zero		1


	//   ....[178]....
        /*0c14*/ 	.word	0x00008de0
        /*0c18*/ 	.word	0x00000000
        /*0c1c*/ 	.word	0x00000110
        /*0c20*/ 	.short	0x010a
        /*0c22*/ 	.byte	0xff
	.zero		1


	//   ....[179]....
        /*0c24*/ 	.word	0x00008e30
        /*0c28*/ 	.word	0x00000003
        /*0c2c*/ 	.word	0x00000250
        /*0c30*/ 	.short	0x010a
        /*0c32*/ 	.byte	0xff
	.zero		1


	//   ....[180]....
        /*0c34*/ 	.word	0x00008e90
        /*0c38*/ 	.word	0x00000000
        /*0c3c*/ 	.word	0x00000000
        /*0c40*/ 	.short	0x010a
        /*0c42*/ 	.byte	0xff
	.zero		1


	//   ....[181]....
        /*0c44*/ 	.word	0x00008ef0
        /*0c48*/ 	.word	0x00000000
        /*0c4c*/ 	.word	0x00000000
        /*0c50*/ 	.short	0x010a
        /*0c52*/ 	.byte	0xff
	.zero		1


	//   ....[182]....
        /*0c54*/ 	.word	0x00008f50
        /*0c58*/ 	.word	0x00000000
        /*0c5c*/ 	.word	0x00000000
        /*0c60*/ 	.short	0x010a
        /*0c62*/ 	.byte	0xff
	.zero		1


	//   ....[183]....
        /*0c64*/ 	.word	0x00008fb0
        /*0c68*/ 	.word	0x00000000
        /*0c6c*/ 	.word	0x00000000
        /*0c70*/ 	.short	0x010a
        /*0c72*/ 	.byte	0xff
	.zero		1


	//   ....[184]....
        /*0c74*/ 	.word	0x00009010
        /*0c78*/ 	.word	0x00000000
        /*0c7c*/ 	.word	0x00000000
        /*0c80*/ 	.short	0x010a
        /*0c82*/ 	.byte	0xff
	.zero		1


	//   ....[185]....
        /*0c84*/ 	.word	0x00009070
        /*0c88*/ 	.word	0x00000000
        /*0c8c*/ 	.word	0x00000000
        /*0c90*/ 	.short	0x010a
        /*0c92*/ 	.byte	0xff
	.zero		1


	//   ....[186]....
        /*0c94*/ 	.word	0x000090d0
        /*0c98*/ 	.word	0x00000000
        /*0c9c*/ 	.word	0x00000000
        /*0ca0*/ 	.short	0x010a
        /*0ca2*/ 	.byte	0xff
	.zero		1


	//   ....[187]....
        /*0ca4*/ 	.word	0x00009130
        /*0ca8*/ 	.word	0x00000000
        /*0cac*/ 	.word	0x00000000
        /*0cb0*/ 	.short	0x010a
        /*0cb2*/ 	.byte	0xff
	.zero		1


	//   ....[188]....
        /*0cb4*/ 	.word	0x00009190
        /*0cb8*/ 	.word	0x00000000
        /*0cbc*/ 	.word	0x00000000
        /*0cc0*/ 	.short	0x010a
        /*0cc2*/ 	.byte	0xff
	.zero		1


	//   ....[189]....
        /*0cc4*/ 	.word	0x000091f0
        /*0cc8*/ 	.word	0x00000000
        /*0ccc*/ 	.word	0x00000000
        /*0cd0*/ 	.short	0x010a
        /*0cd2*/ 	.byte	0xff
	.zero		1


	//   ....[190]....
        /*0cd4*/ 	.word	0x00009250
        /*0cd8*/ 	.word	0x00000000
        /*0cdc*/ 	.word	0x00000000
        /*0ce0*/ 	.short	0x010a
        /*0ce2*/ 	.byte	0xff
	.zero		1


	//   ....[191]....
        /*0ce4*/ 	.word	0x000092b0
        /*0ce8*/ 	.word	0x00000000
        /*0cec*/ 	.word	0x00000000
        /*0cf0*/ 	.short	0x010a
        /*0cf2*/ 	.byte	0xff
	.zero		1


	//   ....[192]....
        /*0cf4*/ 	.word	0x00009310
        /*0cf8*/ 	.word	0x00000000
        /*0cfc*/ 	.word	0x00000000
        /*0d00*/ 	.short	0x010a
        /*0d02*/ 	.byte	0xff
	.zero		1


	//   ....[193]....
        /*0d04*/ 	.word	0x00009370
        /*0d08*/ 	.word	0x00000000
        /*0d0c*/ 	.word	0x00000000
        /*0d10*/ 	.short	0x010a
        /*0d12*/ 	.byte	0xff
	.zero		1


	//   ....[194]....
        /*0d14*/ 	.word	0x000093d0
        /*0d18*/ 	.word	0x00000000
        /*0d1c*/ 	.word	0x00000000
        /*0d20*/ 	.short	0x010a
        /*0d22*/ 	.byte	0xff
	.zero		1


	//   ....[195]....
        /*0d24*/ 	.word	0x00009430
        /*0d28*/ 	.word	0x00000000
        /*0d2c*/ 	.word	0x00000000
        /*0d30*/ 	.short	0x010a
        /*0d32*/ 	.byte	0xff
	.zero		1


	//   ....[196]....
        /*0d34*/ 	.word	0x00009490
        /*0d38*/ 	.word	0x00000000
        /*0d3c*/ 	.word	0x00000000
        /*0d40*/ 	.short	0x010a
        /*0d42*/ 	.byte	0xff
	.zero		1


	//   ....[197]....
        /*0d44*/ 	.word	0x000094f0
        /*0d48*/ 	.word	0x00000000
        /*0d4c*/ 	.word	0x00000000
        /*0d50*/ 	.short	0x010a
        /*0d52*/ 	.byte	0xff
	.zero		1


	//   ....[198]....
        /*0d54*/ 	.word	0x00009550
        /*0d58*/ 	.word	0x00000000
        /*0d5c*/ 	.word	0x00000000
        /*0d60*/ 	.short	0x010a
        /*0d62*/ 	.byte	0xff
	.zero		1


	//   ....[199]....
        /*0d64*/ 	.word	0x000095b0
        /*0d68*/ 	.word	0x00000000
        /*0d6c*/ 	.word	0x00000000
        /*0d70*/ 	.short	0x010a
        /*0d72*/ 	.byte	0xff
	.zero		1


	//   ....[200]....
        /*0d74*/ 	.word	0x00009610
        /*0d78*/ 	.word	0x00000000
        /*0d7c*/ 	.word	0x00000000
        /*0d80*/ 	.short	0x010a
        /*0d82*/ 	.byte	0xff
	.zero		1


	//   ....[201]....
        /*0d84*/ 	.word	0x00009670
        /*0d88*/ 	.word	0x00000000
        /*0d8c*/ 	.word	0x00000000
        /*0d90*/ 	.short	0x010a
        /*0d92*/ 	.byte	0xff
	.zero		1


	//   ....[202]....
        /*0d94*/ 	.word	0x000096d0
        /*0d98*/ 	.word	0x00000000
        /*0d9c*/ 	.word	0x00000000
        /*0da0*/ 	.short	0x010a
        /*0da2*/ 	.byte	0xff
	.zero		1


	//   ....[203]....
        /*0da4*/ 	.word	0x00009730
        /*0da8*/ 	.word	0x00000000
        /*0dac*/ 	.word	0x00000000
        /*0db0*/ 	.short	0x010a
        /*0db2*/ 	.byte	0xff
	.zero		1


	//   ....[204]....
        /*0db4*/ 	.word	0x00009790
        /*0db8*/ 	.word	0x00000000
        /*0dbc*/ 	.word	0x00000000
        /*0dc0*/ 	.short	0x010a
        /*0dc2*/ 	.byte	0xff
	.zero		1


	//   ....[205]....
        /*0dc4*/ 	.word	0x000097f0
        /*0dc8*/ 	.word	0x00000000
        /*0dcc*/ 	.word	0x00000000
        /*0dd0*/ 	.short	0x010a
        /*0dd2*/ 	.byte	0xff
	.zero		1


	//   ....[206]....
        /*0dd4*/ 	.word	0x00009850
        /*0dd8*/ 	.word	0x00000000
        /*0ddc*/ 	.word	0x00000000
        /*0de0*/ 	.short	0x010a
        /*0de2*/ 	.byte	0xff
	.zero		1


	//   ....[207]....
        /*0de4*/ 	.word	0x000098b0
        /*0de8*/ 	.word	0x00000000
        /*0dec*/ 	.word	0x00000000
        /*0df0*/ 	.short	0x010a
        /*0df2*/ 	.byte	0xff
	.zero		1


	//   ....[208]....
        /*0df4*/ 	.word	0x00009910
        /*0df8*/ 	.word	0x00000000
        /*0dfc*/ 	.word	0x00000000
        /*0e00*/ 	.short	0x010a
        /*0e02*/ 	.byte	0xff
	.zero		1


	//   ....[209]....
        /*0e04*/ 	.word	0x00009970
        /*0e08*/ 	.word	0x00000000
        /*0e0c*/ 	.word	0x00000000
        /*0e10*/ 	.short	0x010a
        /*0e12*/ 	.byte	0xff
	.zero		1


	//   ....[210]....
        /*0e14*/ 	.word	0x000099d0
        /*0e18*/ 	.word	0x00000000
        /*0e1c*/ 	.word	0x00000000
        /*0e20*/ 	.short	0x010a
        /*0e22*/ 	.byte	0xff
	.zero		1


	//   ....[211]....
        /*0e24*/ 	.word	0x00009a30
        /*0e28*/ 	.word	0x00000000
        /*0e2c*/ 	.word	0x00000000
        /*0e30*/ 	.short	0x010a
        /*0e32*/ 	.byte	0xff
	.zero		1


	//   ....[212]....
        /*0e34*/ 	.word	0x00009a90
        /*0e38*/ 	.word	0x00000000
        /*0e3c*/ 	.word	0x00000000
        /*0e40*/ 	.short	0x010a
        /*0e42*/ 	.byte	0xff
	.zero		1


	//   ....[213]....
        /*0e44*/ 	.word	0x00009ae0
        /*0e48*/ 	.word	0x00000002
        /*0e4c*/ 	.word	0x000002b0
        /*0e50*/ 	.short	0x010a
        /*0e52*/ 	.byte	0xff
	.zero		1


	//   ....[214]....
        /*0e54*/ 	.word	0x00009b40
        /*0e58*/ 	.word	0x00000002
        /*0e5c*/ 	.word	0x00000260
        /*0e60*/ 	.short	0x010a
        /*0e62*/ 	.byte	0xff
	.zero		1


	//   ....[215]....
        /*0e64*/ 	.word	0x00009b90
        /*0e68*/ 	.word	0x00000002
        /*0e6c*/ 	.word	0x00000250
        /*0e70*/ 	.short	0x010a
        /*0e72*/ 	.byte	0xff
	.zero		1


	//   ....[216]....
        /*0e74*/ 	.word	0x00009bf0
        /*0e78*/ 	.word	0x00000000
        /*0e7c*/ 	.word	0x00000260
        /*0e80*/ 	.short	0x010a
        /*0e82*/ 	.byte	0xff
	.zero		1


	//   ....[217]....
        /*0e84*/ 	.word	0x00009c40
        /*0e88*/ 	.word	0x00000000
        /*0e8c*/ 	.word	0x00000250
        /*0e90*/ 	.short	0x010a
        /*0e92*/ 	.byte	0xff
	.zero		1


	//   ....[218]....
        /*0e94*/ 	.word	0x00009ca0
        /*0e98*/ 	.word	0x00000003
        /*0e9c*/ 	.word	0x00000290
        /*0ea0*/ 	.short	0x010a
        /*0ea2*/ 	.byte	0xff
	.zero		1


	//   ....[219]....
        /*0ea4*/ 	.word	0x00009d00
        /*0ea8*/ 	.word	0x00000000
        /*0eac*/ 	.word	0x00000000
        /*0eb0*/ 	.short	0x010a
        /*0eb2*/ 	.byte	0xff
	.zero		1


	//   ....[220]....
        /*0eb4*/ 	.word	0x00009d60
        /*0eb8*/ 	.word	0x00000000
        /*0ebc*/ 	.word	0x00000000
        /*0ec0*/ 	.short	0x010a
        /*0ec2*/ 	.byte	0xff
	.zero		1


	//   ....[221]....
        /*0ec4*/ 	.word	0x00009dc0
        /*0ec8*/ 	.word	0x00000000
        /*0ecc*/ 	.word	0x00000000
        /*0ed0*/ 	.short	0x010a
        /*0ed2*/ 	.byte	0xff
	.zero		1


	//   ....[222]....
        /*0ed4*/ 	.word	0x00009e20
        /*0ed8*/ 	.word	0x00000000
        /*0edc*/ 	.word	0x00000000
        /*0ee0*/ 	.short	0x010a
        /*0ee2*/ 	.byte	0xff
	.zero		1


	//   ....[223]....
        /*0ee4*/ 	.word	0x00009e80
        /*0ee8*/ 	.word	0x00000000
        /*0eec*/ 	.word	0x00000000
        /*0ef0*/ 	.short	0x010a
        /*0ef2*/ 	.byte	0xff
	.zero		1


	//   ....[224]....
        /*0ef4*/ 	.word	0x00009ed0
        /*0ef8*/ 	.word	0x0000000c
        /*0efc*/ 	.word	0x00000250
        /*0f00*/ 	.short	0x010a
        /*0f02*/ 	.byte	0xff
	.zero		1


	//   ....[225]....
        /*0f04*/ 	.word	0x00009f30
        /*0f08*/ 	.word	0x00000000
        /*0f0c*/ 	.word	0x00000248
        /*0f10*/ 	.short	0x010a
        /*0f12*/ 	.byte	0xff
	.zero		1


	//   ....[226]....
        /*0f14*/ 	.word	0x00009f90
        /*0f18*/ 	.word	0x00000000
        /*0f1c*/ 	.word	0x00000230
        /*0f20*/ 	.short	0x010a
        /*0f22*/ 	.byte	0xff
	.zero		1


	//   ....[227]....
        /*0f24*/ 	.word	0x00009ff0
        /*0f28*/ 	.word	0x00000000
        /*0f2c*/ 	.word	0x00000238
        /*0f30*/ 	.short	0x010a
        /*0f32*/ 	.byte	0xff
	.zero		1


	//   ....[228]....
        /*0f34*/ 	.word	0x0000a050
        /*0f38*/ 	.word	0x00000000
        /*0f3c*/ 	.word	0x00000230
        /*0f40*/ 	.short	0x010a
        /*0f42*/ 	.byte	0xff
	.zero		1


	//   ....[229]....
        /*0f44*/ 	.word	0x0000a0a0
        /*0f48*/ 	.word	0x00000003
        /*0f4c*/ 	.word	0x00000250
        /*0f50*/ 	.short	0x010a
        /*0f52*/ 	.byte	0xff
	.zero		1


	//   ....[230]....
        /*0f54*/ 	.word	0x0000a0f0
        /*0f58*/ 	.word	0x00000002
        /*0f5c*/ 	.word	0x00000220
        /*0f60*/ 	.short	0x010a
        /*0f62*/ 	.byte	0xff
	.zero		1


	//   ....[231]....
        /*0f64*/ 	.word	0x0000a140
        /*0f68*/ 	.word	0x00000064
        /*0f6c*/ 	.word	0x00000270
        /*0f70*/ 	.short	0x010a
        /*0f72*/ 	.byte	0xff
	.zero		1


	//   ....[232]....
        /*0f74*/ 	.word	0x0000a190
        /*0f78*/ 	.word	0x0000006d
        /*0f7c*/ 	.word	0x00000220
        /*0f80*/ 	.short	0x010a
        /*0f82*/ 	.byte	0xff
	.zero		1


	//----- nvinfo : EIATTR_NUM_MBARRIERS
	.align		4
.L_47:
        /*0f84*/ 	.byte	0x03, 0x38
        /*0f86*/ 	.short	0x005a


	//----- nvinfo : EIATTR_EXIT_INSTR_OFFSETS
	.align		4
        /*0f88*/ 	.byte	0x04, 0x1c
        /*0f8a*/ 	.short	(.L_49 - .L_48)


	//   ....[0]....
.L_48:
        /*0f8c*/ 	.word	0x00003ef0


	//   ....[1]....
        /*0f90*/ 	.word	0x00004400


	//   ....[2]....
        /*0f94*/ 	.word	0x00004460


	//   ....[3]....
        /*0f98*/ 	.word	0x00005290


	//   ....[4]....
        /*0f9c*/ 	.word	0x000060a0


	//   ....[5]....
        /*0fa0*/ 	.word	0x000060e0


	//   ....[6]....
        /*0fa4*/ 	.word	0x00008d10


	//----- nvinfo : EIATTR_MAX_THREADS
	.align		4
.L_49:
        /*0fa8*/ 	.byte	0x04, 0x05
        /*0faa*/ 	.short	(.L_51 - .L_50)
.L_50:
        /*0fac*/ 	.word	0x00000100
        /*0fb0*/ 	.word	0x00000001
        /*0fb4*/ 	.word	0x00000001


	//----- nvinfo : EIATTR_CRS_STACK_SIZE
	.align		4
.L_51:
        /*0fb8*/ 	.byte	0x04, 0x1e
        /*0fba*/ 	.short	(.L_53 - .L_52)
.L_52:
        /*0fbc*/ 	.word	0x00000000


	//----- nvinfo : EIATTR_CBANK_PARAM_SIZE
	.align		4
.L_53:
        /*0fc0*/ 	.byte	0x03, 0x19
        /*0fc2*/ 	.short	0x0800


	//----- nvinfo : EIATTR_PARAM_CBANK
	.align		4
        /*0fc4*/ 	.byte	0x04, 0x0a
        /*0fc6*/ 	.short	(.L_55 - .L_54)
	.align		4
.L_54:
        /*0fc8*/ 	.word	index@(.nv.constant0._ZN7cutlass13device_kernelINS_4gemm6kernel13GemmUniversalIN4cute5tupleIJiiiiEEENS1_10collective13CollectiveMmaINS1_35MainloopSm100TmaUmmaWarpSpecializedILi34ELi2ELi4ENS5_IJNS4_1CILi2EEESB_NSA_ILi1EEEEEEEENS5_IJNSA_ILi64EEENSA_ILi128EEENSA_ILi32EEEEEENS_12float_e4m3_tENS5_IJlSC_lEEESJ_SK_NS4_8TiledMMAINS4_8MMA_AtomIJNS4_10MMA_TraitsINS4_19SM100_MMA_F8F6F4_SSEJSJ_SJ_fSF_SG_NS4_17integral_constantINS4_4UMMA5MajorELSR_0EEESS_NSP_INSQ_7ScaleInELST_0EEESU_EEEEEENS4_6LayoutINS5_IJSC_SC_SC_EEENS5_IJNSA_ILi0EEESZ_SZ_EEEEENS5_IJNS4_10UnderscoreES12_S12_EEEEENS4_23SM90_TMA_LOAD_MULTICASTENS4_14ComposedLayoutINS4_7SwizzleILi1ELi4ELi3EEENS4_18smem_ptr_flag_bitsILi8EEENSX_INS5_IJNSA_ILi8EEESH_EEENS5_IJSH_SC_EEEEEEEvNS4_8identityES15_S1F_vS1G_EENS_8epilogue10collective18CollectiveEpilogueINS1I_23Sm100TmaWarpSpecializedILi2ELi2ELi32ELb0ELb0EEEJSI_NS5_IJNSX_ISF_SC_EES1N_EEESJ_SK_SJ_SK_NS1I_6fusion15FusionCallbacksIS1M_NS1P_17LinearCombinationISJ_fSJ_fLNS_15FloatRoundStyleE2EEESI_S1O_JEEENS4_5SM1004TMEM4LOAD26SM100_TMEM_LOAD_16dp32b32xENS4_13SM90_TMA_LOADENS16_INS17_ILi2ELi4ELi3EEES1A_NSX_INS5_IJS1B_SF_EEENS5_IJSF_SC_EEEEEEENS4_39AutoVectorizingCopyWithAssumedAlignmentILi128EEENS4_14SM90_TMA_STOREES24_S26_S26_EEEvvEEEEvNT_6ParamsE)
        /*0fcc*/ 	.short	0x0380
        /*0fce*/ 	.short	0x0800


	//----- nvinfo : EIATTR_SW_WAR
	.align		4
.L_55:
        /*0fd0*/ 	.byte	0x04, 0x36
        /*0fd2*/ 	.short	(.L_57 - .L_56)
.L_56:
        /*0fd4*/ 	.word	0x00000008
.L_57:


//--------------------- .nv.callgraph             --------------------------
	.section	.nv.callgraph,"",@"SHT_CUDA_CALLGRAPH"
	.align	4
	.sectionentsize	8
	.align		4
        /*0000*/ 	.word	0x00000000
	.align		4
        /*0004*/ 	.word	0xffffffff
	.align		4
        /*0008*/ 	.word	index@(_ZN7cutlass13device_kernelINS_4gemm6kernel13GemmUniversalIN4cute5tupleIJiiiiEEENS1_10collective13CollectiveMmaINS1_35MainloopSm100TmaUmmaWarpSpecializedILi34ELi2ELi4ENS5_IJNS4_1CILi2EEESB_NSA_ILi1EEEEEEEENS5_IJNSA_ILi64EEENSA_ILi128EEENSA_ILi32EEEEEENS_12float_e4m3_tENS5_IJlSC_lEEESJ_SK_NS4_8TiledMMAINS4_8MMA_AtomIJNS4_10MMA_TraitsINS4_19SM100_MMA_F8F6F4_SSEJSJ_SJ_fSF_SG_NS4_17integral_constantINS4_4UMMA5MajorELSR_0EEESS_NSP_INSQ_7ScaleInELST_0EEESU_EEEEEENS4_6LayoutINS5_IJSC_SC_SC_EEENS5_IJNSA_ILi0EEESZ_SZ_EEEEENS5_IJNS4_10UnderscoreES12_S12_EEEEENS4_23SM90_TMA_LOAD_MULTICASTENS4_14ComposedLayoutINS4_7SwizzleILi1ELi4ELi3EEENS4_18smem_ptr_flag_bitsILi8EEENSX_INS5_IJNSA_ILi8EEESH_EEENS5_IJSH_SC_EEEEEEEvNS4_8identityES15_S1F_vS1G_EENS_8epilogue10collective18CollectiveEpilogueINS1I_23Sm100TmaWarpSpecializedILi2ELi2ELi32ELb0ELb0EEEJSI_NS5_IJNSX_ISF_SC_EES1N_EEESJ_SK_SJ_SK_NS1I_6fusion15FusionCallbacksIS1M_NS1P_17LinearCombinationISJ_fSJ_fLNS_15FloatRoundStyleE2EEESI_S1O_JEEENS4_5SM1004TMEM4LOAD26SM100_TMEM_LOAD_16dp32b32xENS4_13SM90_TMA_LOADENS16_INS17_ILi2ELi4ELi3EEES1A_NSX_INS5_IJS1B_SF_EEENS5_IJSF_SC_EEEEEEENS4_39AutoVectorizingCopyWithAssumedAlignmentILi128EEENS4_14SM90_TMA_STOREES24_S26_S26_EEEvvEEEEvNT_6ParamsE)
	.align		4
        /*000c*/ 	.word	index@(__assertfail)
	.align		4
        /*0010*/ 	.word	0x00000000
	.align		4
        /*0014*/ 	.word	0xfffffffe
	.align		4
        /*0018*/ 	.word	0x00000000
	.align		4
        /*001c*/ 	.word	0xfffffffd
	.align		4
        /*0020*/ 	.word	0x00000000
	.align		4
        /*0024*/ 	.word	0xfffffffc


//--------------------- .nv.constant4             --------------------------
	.section	.nv.constant4,"a",@progbits
	.align	8
	.align		8
.nv.constant4:
        /*0000*/ 	.dword	__assertfail
	.align		8
        /*0008*/ 	.dword	__unnamed_1
	.align		8
        /*0010*/ 	.dword	__unnamed_2
	.align		8
        /*0018*/ 	.dword	_ZN39_INTERNAL_9d3aa935_4_k_cu_20bc4436_82154cuda3std3__45__cpo5beginE
	.align		8
        /*0020*/ 	.dword	_ZN39_INTERNAL_9d3aa935_4_k_cu_20bc4436_82154cuda3std3__45__cpo3endE
	.align		8
        /*0028*/ 	.dword	_ZN39_INTERNAL_9d3aa935_4_k_cu_20bc4436_82154cuda3std3__45__cpo6cbeginE
	.align		8
        /*0030*/ 	.dword	_ZN39_INTERNAL_9d3aa935_4_k_cu_20bc4436_82154cuda3std3__45__cpo4cendE
	.align		8
        /*0038*/ 	.dword	_ZN39_INTERNAL_9d3aa935_4_k_cu_20bc4436_82154cuda3std3__441_GLOBAL__N__9d3aa935_4_k_cu_20bc4436_82156ignoreE
	.align		8
        /*0040*/ 	.dword	_ZN39_INTERNAL_9d3aa935_4_k_cu_20bc4436_82154cuda3std3__419piecewise_constructE
	.align		8
        /*0048*/ 	.dword	_ZN39_INTERNAL_9d3aa935_4_k_cu_20bc4436_82154cuda3std3__48in_placeE
	.align		8
        /*0050*/ 	.dword	_ZN39_INTERNAL_9d3aa935_4_k_cu_20bc4436_82154cuda3std6ranges3__45__cpo4swapE
	.align		8
        /*0058*/ 	.dword	_ZN39_INTERNAL_9d3aa935_4_k_cu_20bc4436_82154cuda3std6ranges3__45__cpo9iter_moveE
	.align		8
        /*0060*/ 	.dword	_ZN39_INTERNAL_9d3aa935_4_k_cu_20bc4436_82154cute7productE
	.align		8
        /*0068*/ 	.dword	_ZN39_INTERNAL_9d3aa935_4_k_cu_20bc4436_82154cute1_E
	.align		8
        /*0070*/ 	.dword	$str$25
	.align		8
        /*0078*/ 	.dword	$str$26
	.align		8
        /*0080*/ 	.dword	$str$27
	.align		8
        /*0088*/ 	.dword	$str$28


//--------------------- .text._ZN7cutlass13device_kernelINS_4gemm6kernel13GemmUniversalIN4cute5tupleIJiiiiEEENS1_10collective13CollectiveMmaINS1_35MainloopSm100TmaUmmaWarpSpecializedILi34ELi2ELi4ENS5_IJNS4_1CILi2EEESB_NSA_ILi1EEEEEEEENS5_IJNSA_ILi64EEENSA_ILi128EEENSA_ILi32EEEEEENS_12float_e4m3_tENS5_IJlSC_lEEESJ_SK_NS4_8TiledMMAINS4_8MMA_AtomIJNS4_10MMA_TraitsINS4_19SM100_MMA_F8F6F4_SSEJSJ_SJ_fSF_SG_NS4_17integral_constantINS4_4UMMA5MajorELSR_0EEESS_NSP_INSQ_7ScaleInELST_0EEESU_EEEEEENS4_6LayoutINS5_IJSC_SC_SC_EEENS5_IJNSA_ILi0EEESZ_SZ_EEEEENS5_IJNS4_10UnderscoreES12_S12_EEEEENS4_23SM90_TMA_LOAD_MULTICASTENS4_14ComposedLayoutINS4_7SwizzleILi1ELi4ELi3EEENS4_18smem_ptr_flag_bitsILi8EEENSX_INS5_IJNSA_ILi8EEESH_EEENS5_IJSH_SC_EEEEEEEvNS4_8identityES15_S1F_vS1G_EENS_8epilogue10collective18CollectiveEpilogueINS1I_23Sm100TmaWarpSpecializedILi2ELi2ELi32ELb0ELb0EEEJSI_NS5_IJNSX_ISF_SC_EES1N_EEESJ_SK_SJ_SK_NS1I_6fusion15FusionCallbacksIS1M_NS1P_17LinearCombinationISJ_fSJ_fLNS_15FloatRoundStyleE2EEESI_S1O_JEEENS4_5SM1004TMEM4LOAD26SM100_TMEM_LOAD_16dp32b32xENS4_13SM90_TMA_LOADENS16_INS17_ILi2ELi4ELi3EEES1A_NSX_INS5_IJS1B_SF_EEENS5_IJSF_SC_EEEEEEENS4_39AutoVectorizingCopyWithAssumedAlignmentILi128EEENS4_14SM90_TMA_STOREES24_S26_S26_EEEvvEEEEvNT_6ParamsE --------------------------
	.section	.text._ZN7cutlass13device_kernelINS_4gemm6kernel13GemmUniversalIN4cute5tupleIJiiiiEEENS1_10collective13CollectiveMmaINS1_35MainloopSm100TmaUmmaWarpSpecializedILi34ELi2ELi4ENS5_IJNS4_1CILi2EEESB_NSA_ILi1EEEEEEEENS5_IJNSA_ILi64EEENSA_ILi128EEENSA_ILi32EEEEEENS_12float_e4m3_tENS5_IJlSC_lEEESJ_SK_NS4_8TiledMMAINS4_8MMA_AtomIJNS4_10MMA_TraitsINS4_19SM100_MMA_F8F6F4_SSEJSJ_SJ_fSF_SG_NS4_17integral_constantINS4_4UMMA5MajorELSR_0EEESS_NSP_INSQ_7ScaleInELST_0EEESU_EEEEEENS4_6LayoutINS5_IJSC_SC_SC_EEENS5_IJNSA_ILi0EEESZ_SZ_EEEEENS5_IJNS4_10UnderscoreES12_S12_EEEEENS4_23SM90_TMA_LOAD_MULTICASTENS4_14ComposedLayoutINS4_7SwizzleILi1ELi4ELi3EEENS4_18smem_ptr_flag_bitsILi8EEENSX_INS5_IJNSA_ILi8EEESH_EEENS5_IJSH_SC_EEEEEEEvNS4_8identityES15_S1F_vS1G_EENS_8epilogue10collective18CollectiveEpilogueINS1I_23Sm100TmaWarpSpecializedILi2ELi2ELi32ELb0ELb0EEEJSI_NS5_IJNSX_ISF_SC_EES1N_EEESJ_SK_SJ_SK_NS1I_6fusion15FusionCallbacksIS1M_NS1P_17LinearCombinationISJ_fSJ_fLNS_15FloatRoundStyleE2EEESI_S1O_JEEENS4_5SM1004TMEM4LOAD26SM100_TMEM_LOAD_16dp32b32xENS4_13SM90_TMA_LOADENS16_INS17_ILi2ELi4ELi3EEES1A_NSX_INS5_IJS1B_SF_EEENS5_IJSF_SC_EEEEEEENS4_39AutoVectorizingCopyWithAssumedAlignmentILi128EEENS4_14SM90_TMA_STOREES24_S26_S26_EEEvvEEEEvNT_6ParamsE,"ax",@progbits
	.align	128
.text._ZN7cutlass13device_kernelINS_4gemm6kernel13GemmUniversalIN4cute5tupleIJiiiiEEENS1_10collective13CollectiveMmaINS1_35MainloopSm100TmaUmmaWarpSpecializedILi34ELi2ELi4ENS5_IJNS4_1CILi2EEESB_NSA_ILi1EEEEEEEENS5_IJNSA_ILi64EEENSA_ILi128EEENSA_ILi32EEEEEENS_12float_e4m3_tENS5_IJlSC_lEEESJ_SK_NS4_8TiledMMAINS4_8MMA_AtomIJNS4_10MMA_TraitsINS4_19SM100_MMA_F8F6F4_SSEJSJ_SJ_fSF_SG_NS4_17integral_constantINS4_4UMMA5MajorELSR_0EEESS_NSP_INSQ_7ScaleInELST_0EEESU_EEEEEENS4_6LayoutINS5_IJSC_SC_SC_EEENS5_IJNSA_ILi0EEESZ_SZ_EEEEENS5_IJNS4_10UnderscoreES12_S12_EEEEENS4_23SM90_TMA_LOAD_MULTICASTENS4_14ComposedLayoutINS4_7SwizzleILi1ELi4ELi3EEENS4_18smem_ptr_flag_bitsILi8EEENSX_INS5_IJNSA_ILi8EEESH_EEENS5_IJSH_SC_EEEEEEEvNS4_8identityES15_S1F_vS1G_EENS_8epilogue10collective18CollectiveEpilogueINS1I_23Sm100TmaWarpSpecializedILi2ELi2ELi32ELb0ELb0EEEJSI_NS5_IJNSX_ISF_SC_EES1N_EEESJ_SK_SJ_SK_NS1I_6fusion15FusionCallbacksIS1M_NS1P_17LinearCombinationISJ_fSJ_fLNS_15FloatRoundStyleE2EEESI_S1O_JEEENS4_5SM1004TMEM4LOAD26SM100_TMEM_LOAD_16dp32b32xENS4_13SM90_TMA_LOADENS16_INS17_ILi2ELi4ELi3EEES1A_NSX_INS5_IJS1B_SF_EEENS5_IJSF_SC_EEEEEEENS4_39AutoVectorizingCopyWithAssumedAlignmentILi128EEENS4_14SM90_TMA_STOREES24_S26_S26_EEEvvEEEEvNT_6ParamsE:
        .type           _ZN7cutlass13device_kernelINS_4gemm6kernel13GemmUniversalIN4cute5tupleIJiiiiEEENS1_10collective13CollectiveMmaINS1_35MainloopSm100TmaUmmaWarpSpecializedILi34ELi2ELi4ENS5_IJNS4_1CILi2EEESB_NSA_ILi1EEEEEEEENS5_IJNSA_ILi64EEENSA_ILi128EEENSA_ILi32EEEEEENS_12float_e4m3_tENS5_IJlSC_lEEESJ_SK_NS4_8TiledMMAINS4_8MMA_AtomIJNS4_10MMA_TraitsINS4_19SM100_MMA_F8F6F4_SSEJSJ_SJ_fSF_SG_NS4_17integral_constantINS4_4UMMA5MajorELSR_0EEESS_NSP_INSQ_7ScaleInELST_0EEESU_EEEEEENS4_6LayoutINS5_IJSC_SC_SC_EEENS5_IJNSA_ILi0EEESZ_SZ_EEEEENS5_IJNS4_10UnderscoreES12_S12_EEEEENS4_23SM90_TMA_LOAD_MULTICASTENS4_14ComposedLayoutINS4_7SwizzleILi1ELi4ELi3EEENS4_18smem_ptr_flag_bitsILi8EEENSX_INS5_IJNSA_ILi8EEESH_EEENS5_IJSH_SC_EEEEEEEvNS4_8identityES15_S1F_vS1G_EENS_8epilogue10collective18CollectiveEpilogueINS1I_23Sm100TmaWarpSpecializedILi2ELi2ELi32ELb0ELb0EEEJSI_NS5_IJNSX_ISF_SC_EES1N_EEESJ_SK_SJ_SK_NS1I_6fusion15FusionCallbacksIS1M_NS1P_17LinearCombinationISJ_fSJ_fLNS_15FloatRoundStyleE2EEESI_S1O_JEEENS4_5SM1004TMEM4LOAD26SM100_TMEM_LOAD_16dp32b32xENS4_13SM90_TMA_LOADENS16_INS17_ILi2ELi4ELi3EEES1A_NSX_INS5_IJS1B_SF_EEENS5_IJSF_SC_EEEEEEENS4_39AutoVectorizingCopyWithAssumedAlignmentILi128EEENS4_14SM90_TMA_STOREES24_S26_S26_EEEvvEEEEvNT_6ParamsE,@function
        .size           _ZN7cutlass13device_kernelINS_4gemm6kernel13GemmUniversalIN4cute5tupleIJiiiiEEENS1_10collective13CollectiveMmaINS1_35MainloopSm100TmaUmmaWarpSpecializedILi34ELi2ELi4ENS5_IJNS4_1CILi2EEESB_NSA_ILi1EEEEEEEENS5_IJNSA_ILi64EEENSA_ILi128EEENSA_ILi32EEEEEENS_12float_e4m3_tENS5_IJlSC_lEEESJ_SK_NS4_8TiledMMAINS4_8MMA_AtomIJNS4_10MMA_TraitsINS4_19SM100_MMA_F8F6F4_SSEJSJ_SJ_fSF_SG_NS4_17integral_constantINS4_4UMMA5MajorELSR_0EEESS_NSP_INSQ_7ScaleInELST_0EEESU_EEEEEENS4_6LayoutINS5_IJSC_SC_SC_EEENS5_IJNSA_ILi0EEESZ_SZ_EEEEENS5_IJNS4_10UnderscoreES12_S12_EEEEENS4_23SM90_TMA_LOAD_MULTICASTENS4_14ComposedLayoutINS4_7SwizzleILi1ELi4ELi3EEENS4_18smem_ptr_flag_bitsILi8EEENSX_INS5_IJNSA_ILi8EEESH_EEENS5_IJSH_SC_EEEEEEEvNS4_8identityES15_S1F_vS1G_EENS_8epilogue10collective18CollectiveEpilogueINS1I_23Sm100TmaWarpSpecializedILi2ELi2ELi32ELb0ELb0EEEJSI_NS5_IJNSX_ISF_SC_EES1N_EEESJ_SK_SJ_SK_NS1I_6fusion15FusionCallbacksIS1M_NS1P_17LinearCombinationISJ_fSJ_fLNS_15FloatRoundStyleE2EEESI_S1O_JEEENS4_5SM1004TMEM4LOAD26SM100_TMEM_LOAD_16dp32b32xENS4_13SM90_TMA_LOADENS16_INS17_ILi2ELi4ELi3EEES1A_NSX_INS5_IJS1B_SF_EEENS5_IJSF_SC_EEEEEEENS4_39AutoVectorizingCopyWithAssumedAlignmentILi128EEENS4_14SM90_TMA_STOREES24_S26_S26_EEEvvEEEEvNT_6ParamsE,(.L_x_240 - _ZN7cutlass13device_kernelINS_4gemm6kernel13GemmUniversalIN4cute5tupleIJiiiiEEENS1_10collective13CollectiveMmaINS1_35MainloopSm100TmaUmmaWarpSpecializedILi34ELi2ELi4ENS5_IJNS4_1CILi2EEESB_NSA_ILi1EEEEEEEENS5_IJNSA_ILi64EEENSA_ILi128EEENSA_ILi32EEEEEENS_12float_e4m3_tENS5_IJlSC_lEEESJ_SK_NS4_8TiledMMAINS4_8MMA_AtomIJNS4_10MMA_TraitsINS4_19SM100_MMA_F8F6F4_SSEJSJ_SJ_fSF_SG_NS4_17integral_constantINS4_4UMMA5MajorELSR_0EEESS_NSP_INSQ_7ScaleInELST_0EEESU_EEEEEENS4_6LayoutINS5_IJSC_SC_SC_EEENS5_IJNSA_ILi0EEESZ_SZ_EEEEENS5_IJNS4_10UnderscoreES12_S12_EEEEENS4_23SM90_TMA_LOAD_MULTICASTENS4_14ComposedLayoutINS4_7SwizzleILi1ELi4ELi3EEENS4_18smem_ptr_flag_bitsILi8EEENSX_INS5_IJNSA_ILi8EEESH_EEENS5_IJSH_SC_EEEEEEEvNS4_8identityES15_S1F_vS1G_EENS_8epilogue10collective18CollectiveEpilogueINS1I_23Sm100TmaWarpSpecializedILi2ELi2ELi32ELb0ELb0EEEJSI_NS5_IJNSX_ISF_SC_EES1N_EEESJ_SK_SJ_SK_NS1I_6fusion15FusionCallbacksIS1M_NS1P_17LinearCombinationISJ_fSJ_fLNS_15FloatRoundStyleE2EEESI_S1O_JEEENS4_5SM1004TMEM4LOAD26SM100_TMEM_LOAD_16dp32b32xENS4_13SM90_TMA_LOADENS16_INS17_ILi2ELi4ELi3EEES1A_NSX_INS5_IJS1B_SF_EEENS5_IJSF_SC_EEEEEEENS4_39AutoVectorizingCopyWithAssumedAlignmentILi128EEENS4_14SM90_TMA_STOREES24_S26_S26_EEEvvEEEEvNT_6ParamsE)
        .other          _ZN7cutlass13device_kernelINS_4gemm6kernel13GemmUniversalIN4cute5tupleIJiiiiEEENS1_10collective13CollectiveMmaINS1_35MainloopSm100TmaUmmaWarpSpecializedILi34ELi2ELi4ENS5_IJNS4_1CILi2EEESB_NSA_ILi1EEEEEEEENS5_IJNSA_ILi64EEENSA_ILi128EEENSA_ILi32EEEEEENS_12float_e4m3_tENS5_IJlSC_lEEESJ_SK_NS4_8TiledMMAINS4_8MMA_AtomIJNS4_10MMA_TraitsINS4_19SM100_MMA_F8F6F4_SSEJSJ_SJ_fSF_SG_NS4_17integral_constantINS4_4UMMA5MajorELSR_0EEESS_NSP_INSQ_7ScaleInELST_0EEESU_EEEEEENS4_6LayoutINS5_IJSC_SC_SC_EEENS5_IJNSA_ILi0EEESZ_SZ_EEEEENS5_IJNS4_10UnderscoreES12_S12_EEEEENS4_23SM90_TMA_LOAD_MULTICASTENS4_14ComposedLayoutINS4_7SwizzleILi1ELi4ELi3EEENS4_18smem_ptr_flag_bitsILi8EEENSX_INS5_IJNSA_ILi8EEESH_EEENS5_IJSH_SC_EEEEEEEvNS4_8identityES15_S1F_vS1G_EENS_8epilogue10collective18CollectiveEpilogueINS1I_23Sm100TmaWarpSpecializedILi2ELi2ELi32ELb0ELb0EEEJSI_NS5_IJNSX_ISF_SC_EES1N_EEESJ_SK_SJ_SK_NS1I_6fusion15FusionCallbacksIS1M_NS1P_17LinearCombinationISJ_fSJ_fLNS_15FloatRoundStyleE2EEESI_S1O_JEEENS4_5SM1004TMEM4LOAD26SM100_TMEM_LOAD_16dp32b32xENS4_13SM90_TMA_LOADENS16_INS17_ILi2ELi4ELi3EEES1A_NSX_INS5_IJS1B_SF_EEENS5_IJSF_SC_EEEEEEENS4_39AutoVectorizingCopyWithAssumedAlignmentILi128EEENS4_14SM90_TMA_STOREES24_S26_S26_EEEvvEEEEvNT_6ParamsE,@"STO_CUDA_ENTRY STV_DEFAULT"
_ZN7cutlass13device_kernelINS_4gemm6kernel13GemmUniversalIN4cute5tupleIJiiiiEEENS1_10collective13CollectiveMmaINS1_35MainloopSm100TmaUmmaWarpSpecializedILi34ELi2ELi4ENS5_IJNS4_1CILi2EEESB_NSA_ILi1EEEEEEEENS5_IJNSA_ILi64EEENSA_ILi128EEENSA_ILi32EEEEEENS_12float_e4m3_tENS5_IJlSC_lEEESJ_SK_NS4_8TiledMMAINS4_8MMA_AtomIJNS4_10MMA_TraitsINS4_19SM100_MMA_F8F6F4_SSEJSJ_SJ_fSF_SG_NS4_17integral_constantINS4_4UMMA5MajorELSR_0EEESS_NSP_INSQ_7ScaleInELST_0EEESU_EEEEEENS4_6LayoutINS5_IJSC_SC_SC_EEENS5_IJNSA_ILi0EEESZ_SZ_EEEEENS5_IJNS4_10UnderscoreES12_S12_EEEEENS4_23SM90_TMA_LOAD_MULTICASTENS4_14ComposedLayoutINS4_7SwizzleILi1ELi4ELi3EEENS4_18smem_ptr_flag_bitsILi8EEENSX_INS5_IJNSA_ILi8EEESH_EEENS5_IJSH_SC_EEEEEEEvNS4_8identityES15_S1F_vS1G_EENS_8epilogue10collective18CollectiveEpilogueINS1I_23Sm100TmaWarpSpecializedILi2ELi2ELi32ELb0ELb0EEEJSI_NS5_IJNSX_ISF_SC_EES1N_EEESJ_SK_SJ_SK_NS1I_6fusion15FusionCallbacksIS1M_NS1P_17LinearCombinationISJ_fSJ_fLNS_15FloatRoundStyleE2EEESI_S1O_JEEENS4_5SM1004TMEM4LOAD26SM100_TMEM_LOAD_16dp32b32xENS4_13SM90_TMA_LOADENS16_INS17_ILi2ELi4ELi3EEES1A_NSX_INS5_IJS1B_SF_EEENS5_IJSF_SC_EEEEEEENS4_39AutoVectorizingCopyWithAssumedAlignmentILi128EEENS4_14SM90_TMA_STOREES24_S26_S26_EEEvvEEEEvNT_6ParamsE:
[----:B------:R-:W1:Y:S01]  /*0000*/  LDC R1, c[0x0][0x37c] ;  /* 0x0000df00ff017b82 */ /* 0x000e620000000800 */
[----:B------:R-:W2:Y:S01]  /*0010*/  S2R R93, SR_TID.X ;  /* 0x00000000005d7919 */ /* 0x000ea20000002100 */
[----:B------:R-:W3:Y:S01]  /*0020*/  LDCU.64 UR8, c[0x0][0x890] ;  /* 0x00011200ff0877ac */ /* 0x000ee20008000a00 */
[----:B------:R-:W-:Y:S02]  /*0030*/  PRMT R84, RZ, 0x7610, R84 ;  /* 0x00007610ff547816 */ /* 0x000fe40000000054 */
[----:B------:R-:W-:Y:S01]  /*0040*/  ELECT P3, URZ, PT ;  /* 0x0000000000ff782f */ /* 0x000fe20003860000 */
[----:B---3--:R-:W-:-:S04]  /*0050*/  UISETP.NE.U32.AND UP0, UPT, UR8, URZ, UPT ;  /* 0x000000ff0800728c */ /* 0x008fc8000bf05070 */
[----:B------:R-:W-:Y:S01]  /*0060*/  UISETP.NE.AND.EX UP0, UPT, UR9, URZ, UPT, UP0 ;  /* 0x000000ff0900728c */ /* 0x000fe2000bf05300 */
[----:B--2---:R-:W-:-:S05]  /*0070*/  SHF.R.U32.HI R85, RZ, 0x5, R93 ;  /* 0x00000005ff557819 */ /* 0x004fca000001165d */
[----:B------:R-:W2:Y:S02]  /*0080*/  SHFL.IDX PT, R0, R85, RZ, 0x1f ;  /* 0x00001fff55007589 */ /* 0x000ea400000e0000 */
[----:B--2---:R-:W-:Y:S01]  /*0090*/  R2UR UR17, R0 ;  /* 0x00000000001172ca */ /* 0x004fe200000e0000 */
[----:B-1----:R-:W-:-:S14]  /*00a0*/  BRA.U UP0, `(.L_x_0) ;  /* 0x0000000100307547 */ /* 0x002fdc000b800000 */
[----:B------:R-:W1:Y:S02]  /*00b0*/  LDCU.64 UR4, c[0x0][0x888] ;  /* 0x00011100ff0477ac */ /* 0x000e640008000a00 */
[----:B-1----:R-:W-:-:S04]  /*00c0*/  UISETP.NE.U32.AND UP0, UPT, UR4, URZ, UPT ;  /* 0x000000ff0400728c */ /* 0x002fc8000bf05070 */
[----:B------:R-:W-:-:S09]  /*00d0*/  UISETP.NE.AND.EX UP0, UPT, UR5, URZ, UPT, UP0 ;  /* 0x000000ff0500728c */ /* 0x000fd2000bf05300 */
[----:B------:R-:W-:Y:S05]  /*00e0*/  BRA.U !UP0, `(.L_x_1) ;  /* 0x0000000108147547 */ /* 0x000fea000b800000 */
[----:B------:R-:W1:Y:S01]  /*00f0*/  LDC.64 R2, c[0x0][0x888] ;  /* 0x00022200ff027b82 */ /* 0x000e620000000a00 */
[----:B------:R-:W1:Y:S02]  /*0100*/  LDCU.64 UR4, c[0x0][0x358] ;  /* 0x00006b00ff0477ac */ /* 0x000e640008000a00 */
[----:B-1----:R1:W5:Y:S01]  /*0110*/  LDG.E R41, desc[UR4][R2.64] ;  /* 0x0000000402297981 */ /* 0x002362000c1e1900 */
[----:B------:R-:W-:Y:S01]  /*0120*/  HFMA2 R84, -RZ, RZ, 0, 5.9604644775390625e-08 ;  /* 0x00000001ff547431 */ /* 0x000fe200000001ff */
[----:B------:R-:W-:Y:S05]  /*0130*/  BRA `(.L_x_0) ;  /* 0x00000000000c7947 */ /* 0x000fea0003800000 */
.L_x_1:
[----:B------:R-:W1:Y:S01]  /*0140*/  LDCU UR4, c[0x0][0x880] ;  /* 0x00011000ff0477ac */ /* 0x000e620008000800 */
[----:B------:R-:W-:Y:S01]  /*0150*/  HFMA2 R84, -RZ, RZ, 0, 5.9604644775390625e-08 ;  /* 0x00000001ff547431 */ /* 0x000fe200000001ff */
[----:B-1----:R-:W-:-:S07]  /*0160*/  MOV R41, UR4 ;  /* 0x0000000400297c02 */ /* 0x002fce0008000f00 */
.L_x_0:
[----:B------:R-:W2:Y:S02]  /*0170*/  LDCU.64 UR4, c[0x0][0x8b0] ;  /* 0x00011600ff0477ac */ /* 0x000ea40008000a00 */
[----:B--2---:R-:W-:-:S04]  /*0180*/  UISETP.NE.U32.AND UP0, UPT, UR4, URZ, UPT ;  /* 0x000000ff0400728c */ /* 0x004fc8000bf05070 */
[----:B------:R-:W-:-:S09]  /*0190*/  UISETP.NE.AND.EX UP0, UPT, UR5, URZ, UPT, UP0 ;  /* 0x000000ff0500728c */ /* 0x000fd2000bf05300 */
[----:B------:R-:W-:Y:S05]  /*01a0*/  BRA.U UP0, `(.L_x_2) ;  /* 0x0000000100287547 */ /* 0x000fea000b800000 */
[----:B------:R-:W2:Y:S02]  /*01b0*/  LDCU.64 UR4, c[0x0][0x8a8] ;  /* 0x00011500ff0477ac */ /* 0x000ea40008000a00 */
[----:B--2---:R-:W-:-:S04]  /*01c0*/  UISETP.NE.U32.AND UP0, UPT, UR4, URZ, UPT ;  /* 0x000000ff0400728c */ /* 0x004fc8000bf05070 */
[----:B------:R-:W-:-:S09]  /*01d0*/  UISETP.NE.AND.EX UP0, UPT, UR5, URZ, UPT, UP0 ;  /* 0x000000ff0500728c */ /* 0x000fd2000bf05300 */
[----:B------:R-:W-:Y:S05]  /*01e0*/  BRA.U !UP0, `(.L_x_3) ;  /* 0x0000000108107547 */ /* 0x000fea000b800000 */
[----:B------:R-:W2:Y:S01]  /*01f0*/  LDC.64 R38, c[0x0][0x8a8] ;  /* 0x00022a00ff267b82 */ /* 0x000ea20000000a00 */
[----:B------:R-:W2:Y:S02]  /*0200*/  LDCU.64 UR4, c[0x0][0x358] ;  /* 0x00006b00ff0477ac */ /* 0x000ea40008000a00 */
[----:B--2---:R2:W5:Y:S01]  /*0210*/  LDG.E R38, desc[UR4][R38.64] ;  /* 0x0000000426267981 */ /* 0x004562000c1e1900 */
[----:B------:R-:W-:Y:S05]  /*0220*/  BRA `(.L_x_2) ;  /* 0x0000000000087947 */ /* 0x000fea0003800000 */
.L_x_3:
[----:B------:R-:W2:Y:S02]  /*0230*/  LDCU UR4, c[0x0][0x8a0] ;  /* 0x00011400ff0477ac */ /* 0x000ea40008000800 */
[----:B--2---:R-:W-:Y:S02]  /*0240*/  MOV R38, UR4 ;  /* 0x0000000400267c02 */ /* 0x004fe40008000f00 */
.L_x_2:
[----:B------:R-:W-:Y:S01]  /*0250*/  IMAD.U32 R0, RZ, RZ, UR17 ;  /* 0x00000011ff007e24 */ /* 0x000fe2000f8e00ff */
[----:B------:R-:W-:Y:S04]  /*0260*/  BSSY.RECONVERGENT B0, `(.L_x_4) ;  /* 0x000000c000007945 */ /* 0x000fe80003800200 */
[C---:B------:R-:W-:Y:S02]  /*0270*/  ISETP.NE.OR P1, PT, R0.reuse, 0x1, !P3 ;  /* 0x000000010000780c */ /* 0x040fe40005f25670 */
[----:B------:R-:W-:-:S11]  /*0280*/  ISETP.NE.OR P0, PT, R0, 0x3, !P3 ;  /* 0x000000030000780c */ /* 0x000fd60005f05670 */
[----:B------:R-:W-:Y:S05]  /*0290*/  @P1 BRA `(.L_x_5) ;  /* 0x0000000000201947 */ /* 0x000fea0003800000 */
[----:B------:R-:W3:Y:S02]  /*02a0*/  LDCU.64 UR4, c[0x0][0x348] ;  /* 0x00006900ff0477ac */ /* 0x000ee40008000a00 */
[----:B---3--:R-:W-:Y:S02]  /*02b0*/  UIADD3 UR6, UP1, UPT, UR4, 0x80, URZ ;  /* 0x0000008004067890 */ /* 0x008fe4000ff3e0ff */
[----:B------:R-:W-:Y:S02]  /*02c0*/  UIADD3 UR4, UP0, UPT, UR4, 0x180, URZ ;  /* 0x0000018004047890 */ /* 0x000fe4000ff1e0ff */
[----:B------:R-:W-:Y:S02]  /*02d0*/  UIADD3.X UR7, UPT, UPT, URZ, UR5, URZ, UP1, !UPT ;  /* 0x00000005ff077290 */ /* 0x000fe40008ffe4ff */
[----:B------:R-:W-:-:S07]  /*02e0*/  UIADD3.X UR5, UPT, UPT, URZ, UR5, URZ, UP0, !UPT ;  /* 0x00000005ff057290 */ /* 0x000fce00087fe4ff */
[----:B------:R3:W-:Y:S02]  /*02f0*/  UTMACCTL.PF [UR6] ;  /* 0x00000000060079b9 */ /* 0x0007e40008040000 */
[----:B------:R3:W-:Y:S02]  /*0300*/  UTMACCTL.PF [UR4] ;  /* 0x00000000040079b9 */ /* 0x0007e40008040000 */
[----:B---3--:R-:W-:Y:S01]  /*0310*/  NOP ;  /* 0x0000000000007918 */ /* 0x008fe20000000000 */
.L_x_5:
[----:B------:R-:W-:Y:S05]  /*0320*/  BSYNC.RECONVERGENT B0 ;  /* 0x0000000000007941 */ /* 0x000fea0003800200 */
.L_x_4:
[----:B------:R-:W-:Y:S04]  /*0330*/  BSSY.RECONVERGENT B0, `(.L_x_6) ;  /* 0x000000a000007945 */ /* 0x000fe80003800200 */
        /* <DEDUP_REMOVED lines=9> */
.L_x_7:
[----:B------:R-:W-:Y:S05]  /*03d0*/  BSYNC.RECONVERGENT B0 ;  /* 0x0000000000007941 */ /* 0x000fea0003800200 */
.L_x_6:
[----:B------:R-:W3:Y:S01]  /*03e0*/  LDCU.64 UR4, c[0x0][0x888] ;  /* 0x00011100ff0477ac */ /* 0x000ee20008000a00 */
[----:B------:R-:W-:Y:S02]  /*03f0*/  UISETP.EQ.U32.AND UP1, UPT, UR8, URZ, UPT ;  /* 0x000000ff0800728c */ /* 0x000fe4000bf22070 */
[----:B------:R-:W-:Y:S02]  /*0400*/  UPLOP3.LUT UP3, UPT, UPT, UPT, UPT, 0x80, 0x8 ;  /* 0x000000000008789c */ /* 0x000fe40003f6f070 */
[----:B---3--:R-:W-:-:S04]  /*0410*/  UISETP.NE.U32.AND UP0, UPT, UR4, URZ, UPT ;  /* 0x000000ff0400728c */ /* 0x008fc8000bf05070 */
[----:B------:R-:W-:-:S04]  /*0420*/  UISETP.NE.AND.EX UP0, UPT, UR5, URZ, UPT, UP0 ;  /* 0x000000ff0500728c */ /* 0x000fc8000bf05300 */
[----:B------:R-:W-:-:S04]  /*0430*/  UISETP.EQ.OR.EX UP2, UPT, UR9, URZ, !UP0, UP1 ;  /* 0x000000ff0900728c */ /* 0x000fc8000c742710 */
[----:B------:R-:W-:-:S06]  /*0440*/  UP2UR UR4, UPR, URZ, 0x4 ;  /* 0x00000004ff047883 */ /* 0x000fcc0008000000 */
[----:B------:R-:W-:Y:S01]  /*0450*/  MOV R86, UR4 ;  /* 0x0000000400567c02 */ /* 0x000fe20008000f00 */
[----:B------:R-:W-:Y:S06]  /*0460*/  BRA.U !UP2, `(.L_x_8) ;  /* 0x000000010a207547 */ /* 0x000fec000b800000 */
[----:B------:R-:W-:Y:S01]  /*0470*/  UISETP.NE.U32.AND UP1, UPT, UR8, URZ, UPT ;  /* 0x000000ff0800728c */ /* 0x000fe2000bf25070 */
[----:B-----5:R-:W-:Y:S01]  /*0480*/  FSETP.NEU.AND P0, PT, R41, RZ, PT ;  /* 0x000000ff2900720b */ /* 0x020fe20003f0d000 */
[----:B------:R-:W-:Y:S02]  /*0490*/  USEL UR4, URZ, 0xffffffff, UP0 ;  /* 0xffffffffff047887 */ /* 0x000fe40008000000 */
[----:B------:R-:W-:-:S10]  /*04a0*/  UISETP.NE.AND.EX UP1, UPT, UR9, URZ, UPT, UP1 ;  /* 0x000000ff0900728c */ /* 0x000fd4000bf25310 */
[----:B------:R-:W-:Y:S01]  /*04b0*/  VOTEU.ANY UP0, P0 ;  /* 0x0000000000ff7886 */ /* 0x000fe20000000100 */
[----:B------:R-:W-:-:S04]  /*04c0*/  @!UP1 USEL UR4, URZ, 0xffffffff, UP0 ;  /* 0xffffffffff049887 */ /* 0x000fc80008000000 */
[----:B------:R-:W-:-:S04]  /*04d0*/  ULOP3.LUT UR4, UR4, 0x1, URZ, 0xc0, !UPT ;  /* 0x0000000104047892 */ /* 0x000fc8000f8ec0ff */
[----:B------:R-:W-:-:S11]  /*04e0*/  UISETP.NE.U32.AND UP3, UPT, UR4, 0x1, UPT ;  /* 0x000000010400788c */ /* 0x000fd6000bf65070 */
.L_x_8:
[----:B-1----:R-:W1:Y:S01]  /*04f0*/  SHFL.IDX PT, R2, R85, RZ, 0x1f ;  /* 0x00001fff55027589 */ /* 0x002e6200000e0000 */
[----:B------:R-:W-:-:S04]  /*0500*/  UISETP.NE.AND UP0, UPT, UR17, 0x2, UPT ;  /* 0x000000021100788c */ /* 0x000fc8000bf05270 */
[----:B------:R-:W-:Y:S01]  /*0510*/  USEL UR38, URZ, 0x1, UP0 ;  /* 0x00000001ff267887 */ /* 0x000fe20008000000 */
[----:B-1----:R-:W-:-:S13]  /*0520*/  ISETP.NE.AND P0, PT, R2, RZ, PT ;  /* 0x000000ff0200720c */ /* 0x002fda0003f05270 */
[----:B------:R-:W-:Y:S05]  /*0530*/  @P0 BRA `(.L_x_9) ;  /* 0x0000000400540947 */ /* 0x000fea0003800000 */
[----:B------:R-:W-:Y:S01]  /*0540*/  ELECT P0, URZ, PT ;  /* 0x0000000000ff782f */ /* 0x000fe20003800000 */
[----:B------:R-:W-:-:S12]  /*0550*/  BSSY.RECONVERGENT B0, `(.L_x_9) ;  /* 0x0000053000007945 */ /* 0x000fd80003800200 */
[----:B------:R-:W-:Y:S05]  /*0560*/  @!P0 BRA `(.L_x_10) ;  /* 0x0000000400448947 */ /* 0x000fea0003800000 */
[----:B------:R-:W1:Y:S01]  /*0570*/  S2UR UR4, SR_CgaCtaId ;  /* 0x00000000000479c3 */ /* 0x000e620000008800 */
[----:B------:R-:W-:Y:S01]  /*0580*/  UMOV UR5, 0x400 ;  /* 0x0000040000057882 */ /* 0x000fe20000000000 */
[----:B------:R-:W-:Y:S01]  /*0590*/  UMOV UR8, 0x1 ;  /* 0x0000000100087882 */ /* 0x000fe20000000000 */
[----:B------:R-:W-:Y:S01]  /*05a0*/  UMOV UR6, 0x3 ;  /* 0x0000000300067882 */ /* 0x000fe20000000000 */
[----:B------:R-:W-:-:S04]  /*05b0*/  UIADD3 UR8, UPT, UPT, -UR8, 0x100000, URZ ;  /* 0x0010000008087890 */ /* 0x000fc8000fffe1ff */
[----:B------:R-:W-:Y:S02]  /*05c0*/  USHF.L.U32 UR9, UR8, 0xb, URZ ;  /* 0x0000000b08097899 */ /* 0x000fe400080006ff */
[----:B------:R-:W-:Y:S02]  /*05d0*/  USHF.L.U32 UR8, UR8, 0x1, URZ ;  /* 0x0000000108087899 */ /* 0x000fe400080006ff */
[----:B------:R-:W-:-:S04]  /*05e0*/  UIADD3 UR6, UPT, UPT, -UR6, 0x100000, URZ ;  /* 0x0010000006067890 */ /* 0x000fc8000fffe1ff */
[----:B------:R-:W-:Y:S02]  /*05f0*/  USHF.L.U32 UR7, UR6, 0xb, URZ ;  /* 0x0000000b06077899 */ /* 0x000fe400080006ff */
[----:B------:R-:W-:Y:S02]  /*0600*/  USHF.L.U32 UR6, UR6, 0x1, URZ ;  /* 0x0000000106067899 */ /* 0x000fe400080006ff */
[----:B-1----:R-:W-:Y:S01]  /*0610*/  ULEA UR4, UR4, UR5, 0x18 ;  /* 0x0000000504047291 */ /* 0x002fe2000f8ec0ff */
[----:B------:R-:W1:Y:S11]  /*0620*/  FENCE.VIEW.ASYNC.S ;  /* 0x00000000000073c6 */ /* 0x000e760000000000 */
[----:B-1----:R1:W3:Y:S01]  /*0630*/  SYNCS.EXCH.64 URZ, [UR4], UR8 ;  /* 0x0000000804ff75b2 */ /* 0x0022e20008000100 */
[----:B------:R1:W4:Y:S01]  /*0640*/  SYNCS.EXCH.64 URZ, [UR4+0x110], UR6 ;  /* 0x0001100604ff75b2 */ /* 0x0003220008000100 */
[----:B------:R1:W1:Y:S01]  /*0650*/  SYNCS.EXCH.64 URZ, [UR4+0x8], UR8 ;  /* 0x0000080804ff75b2 */ /* 0x0002620008000100 */
        /* <DEDUP_REMOVED lines=65> */
[----:B---34-:R-:W-:Y:S01]  /*0a70*/  NOP ;  /* 0x0000000000007918 */ /* 0x018fe20000000000 */
.L_x_10:
[----:B-1----:R-:W-:Y:S05]  /*0a80*/  BSYNC.RECONVERGENT B0 ;  /* 0x0000000000007941 */ /* 0x002fea0003800200 */
.L_x_9:
[----:B------:R-:W1:Y:S01]  /*0a90*/  SHFL.IDX PT, R2, R85, RZ, 0x1f ;  /* 0x00001fff55027589 */ /* 0x000e6200000e0000 */
[----:B------:R-:W-:Y:S01]  /*0aa0*/  NOP ;  /* 0x0000000000007918 */ /* 0x000fe20000000000 */
[----:B-1----:R-:W-:-:S13]  /*0ab0*/  ISETP.NE.AND P0, PT, R2, 0x1, PT ;  /* 0x000000010200780c */ /* 0x002fda0003f05270 */
[----:B------:R-:W-:Y:S05]  /*0ac0*/  @P0 BRA `(.L_x_11) ;  /* 0x0000000000480947 */ /* 0x000fea0003800000 */
        /* <DEDUP_REMOVED lines=9> */
[----:B------:R-:W-:Y:S01]  /*0b60*/  USHF.L.U32 UR6, UR6, 0x1, URZ ;  /* 0x0000000106067899 */ /* 0x000fe200080006ff */
[----:B------:R-:W-:Y:S01]  /*0b70*/  ELECT P0, URZ, PT ;  /* 0x0000000000ff782f */ /* 0x000fe20003800000 */
[----:B-1----:R-:W-:Y:S01]  /*0b80*/  ULEA UR4, UR4, UR5, 0x18 ;  /* 0x0000000504047291 */ /* 0x002fe2000f8ec0ff */
[----:B------:R-:W1:Y:S11]  /*0b90*/  FENCE.VIEW.ASYNC.S ;  /* 0x00000000000073c6 */ /* 0x000e760000000000 */
[----:B-1----:R1:W3:Y:S01]  /*0ba0*/  SYNCS.EXCH.64 URZ, [UR4+0x220], UR8 ;  /* 0x0002200804ff75b2 */ /* 0x0022e20008000100 */
[----:B------:R1:W4:Y:S01]  /*0bb0*/  SYNCS.EXCH.64 URZ, [UR4+0x230], UR6 ;  /* 0x0002300604ff75b2 */ /* 0x0003220008000100 */
[----:B------:R1:W1:Y:S01]  /*0bc0*/  SYNCS.EXCH.64 URZ, [UR4+0x228], UR8 ;  /* 0x0002280804ff75b2 */ /* 0x0002620008000100 */
[----:B------:R1:W1:Y:S01]  /*0bd0*/  SYNCS.EXCH.64 URZ, [UR4+0x238], UR6 ;  /* 0x0002380604ff75b2 */ /* 0x0002620008000100 */
[----:B------:R-:W-:Y:S01]  /*0be0*/  NOP ;  /* 0x0000000000007918 */ /* 0x000fe20000000000 */
.L_x_11:
[----:B------:R-:W2:Y:S01]  /*0bf0*/  SHFL.IDX PT, R2, R85, RZ, 0x1f ;  /* 0x00001fff55027589 */ /* 0x000ea200000e0000 */
[----:B------:R-:W-:Y:S01]  /*0c00*/  NOP ;  /* 0x0000000000007918 */ /* 0x000fe20000000000 */
[----:B--2---:R-:W-:-:S13]  /*0c10*/  ISETP.NE.AND P0, PT, R2, 0x3, PT ;  /* 0x000000030200780c */ /* 0x004fda0003f05270 */
[----:B------:R-:W-:Y:S05]  /*0c20*/  @P0 BRA `(.L_x_12) ;  /* 0x0000000000300947 */ /* 0x000fea0003800000 */
[----:B-1----:R-:W1:Y:S01]  /*0c30*/  S2UR UR6, SR_CgaCtaId ;  /* 0x00000000000679c3 */ /* 0x002e620000008800 */
[----:B------:R-:W-:Y:S01]  /*0c40*/  UMOV UR4, 0x400 ;  /* 0x0000040000047882 */ /* 0x000fe20000000000 */
[----:B------:R-:W-:Y:S01]  /*0c50*/  UMOV UR5, 0x20 ;  /* 0x0000002000057882 */ /* 0x000fe20000000000 */
[----:B------:R-:W-:Y:S01]  /*0c60*/  ELECT P0, URZ, PT ;  /* 0x0000000000ff782f */ /* 0x000fe20003800000 */
[----:B-1----:R-:W-:Y:S02]  /*0c70*/  ULEA UR6, UR6, UR4, 0x18 ;  /* 0x0000000406067291 */ /* 0x002fe4000f8ec0ff */
[----:B------:R-:W-:-:S04]  /*0c80*/  UIADD3 UR4, UPT, UPT, -UR5, 0x100000, URZ ;  /* 0x0010000005047890 */ /* 0x000fc8000fffe1ff */
[----:B------:R-:W-:Y:S02]  /*0c90*/  USHF.L.U32 UR5, UR4, 0xb, URZ ;  /* 0x0000000b04057899 */ /* 0x000fe400080006ff */
[----:B------:R-:W-:Y:S01]  /*0ca0*/  USHF.L.U32 UR4, UR4, 0x1, URZ ;  /* 0x0000000104047899 */ /* 0x000fe200080006ff */
[----:B------:R-:W1:Y:S11]  /*0cb0*/  FENCE.VIEW.ASYNC.S ;  /* 0x00000000000073c6 */ /* 0x000e760000000000 */
[----:B-1----:R2:W1:Y:S01]  /*0cc0*/  SYNCS.EXCH.64 URZ, [UR6+0x240], UR4 ;  /* 0x0002400406ff75b2 */ /* 0x0024620008000100 */
[----:B------:R2:W1:Y:S02]  /*0cd0*/  SYNCS.EXCH.64 URZ, [UR6+0x248], UR4 ;  /* 0x0002480406ff75b2 */ /* 0x0004640008000100 */
[----:B--2---:R-:W-:Y:S01]  /*0ce0*/  NOP ;  /* 0x0000000000007918 */ /* 0x004fe20000000000 */
.L_x_12:
[----:B------:R-:W2:Y:S01]  /*0cf0*/  SHFL.IDX PT, R2, R85, RZ, 0x1f ;  /* 0x00001fff55027589 */ /* 0x000ea200000e0000 */
[----:B------:R-:W-:Y:S01]  /*0d00*/  NOP ;  /* 0x0000000000007918 */ /* 0x000fe20000000000 */
[----:B--2---:R-:W-:-:S13]  /*0d10*/  ISETP.NE.AND P0, PT, R2, 0x4, PT ;  /* 0x000000040200780c */ /* 0x004fda0003f05270 */
[----:B------:R-:W-:Y:S05]  /*0d20*/  @P0 BRA `(.L_x_13) ;  /* 0x00000000004c0947 */ /* 0x000fea0003800000 */
[----:B-1----:R-:W1:Y:S01]  /*0d30*/  S2UR UR6, SR_CgaCtaId ;  /* 0x00000000000679c3 */ /* 0x002e620000008800 */
[----:B------:R-:W-:Y:S01]  /*0d40*/  UMOV UR4, 0x3a0 ;  /* 0x000003a000047882 */ /* 0x000fe20000000000 */
[----:B------:R-:W-:Y:S01]  /*0d50*/  UMOV UR5, 0x400 ;  /* 0x0000040000057882 */ /* 0x000fe20000000000 */
[----:B------:R-:W-:Y:S01]  /*0d60*/  USEL UR4, UR4, 0x320, UP3 ;  /* 0x0000032004047887 */ /* 0x000fe20009800000 */
[----:B------:R-:W-:Y:S01]  /*0d70*/  UMOV UR8, 0x1 ;  /* 0x0000000100087882 */ /* 0x000fe20000000000 */
[----:B------:R-:W-:Y:S01]  /*0d80*/  ELECT P0, URZ, PT ;  /* 0x0000000000ff782f */ /* 0x000fe20003800000 */
[----:B------:R-:W-:-:S04]  /*0d90*/  UIADD3 UR8, UPT, UPT, -UR8, 0x100000, URZ ;  /* 0x0010000008087890 */ /* 0x000fc8000fffe1ff */
[----:B------:R-:W-:Y:S02]  /*0da0*/  USHF.L.U32 UR9, UR8, 0xb, URZ ;  /* 0x0000000b08097899 */ /* 0x000fe400080006ff */
[----:B------:R-:W-:Y:S02]  /*0db0*/  USHF.L.U32 UR8, UR8, 0x1, URZ ;  /* 0x0000000108087899 */ /* 0x000fe400080006ff */
[----:B-1----:R-:W-:Y:S02]  /*0dc0*/  ULEA UR6, UR6, UR5, 0x18 ;  /* 0x0000000506067291 */ /* 0x002fe4000f8ec0ff */
[----:B------:R-:W-:-:S04]  /*0dd0*/  UIADD3 UR4, UPT, UPT, -UR4, 0x100000, URZ ;  /* 0x0010000004047890 */ /* 0x000fc8000fffe1ff */
[----:B------:R-:W-:Y:S02]  /*0de0*/  USHF.L.U32 UR5, UR4, 0xb, URZ ;  /* 0x0000000b04057899 */ /* 0x000fe400080006ff */
[----:B------:R-:W-:Y:S01]  /*0df0*/  USHF.L.U32 UR4, UR4, 0x1, URZ ;  /* 0x0000000104047899 */ /* 0x000fe200080006ff */
[----:B------:R-:W1:Y:S03]  /*0e00*/  FENCE.VIEW.ASYNC.S ;  /* 0x00000000000073c6 */ /* 0x000e660000000000 */
[----:B-1----:R2:W1:Y:S08]  /*0e10*/  SYNCS.EXCH.64 URZ, [UR6+0x250], UR8 ;  /* 0x0002500806ff75b2 */ /* 0x0024700008000100 */
[----:B------:R2:W1:Y:S01]  /*0e20*/  SYNCS.EXCH.64 URZ, [UR6+0x260], UR4 ;  /* 0x0002600406ff75b2 */ /* 0x0004620008000100 */
[----:B------:R2:W1:Y:S01]  /*0e30*/  SYNCS.EXCH.64 URZ, [UR6+0x258], UR8 ;  /* 0x0002580806ff75b2 */ /* 0x0004620008000100 */
[----:B------:R2:W1:Y:S02]  /*0e40*/  SYNCS.EXCH.64 URZ, [UR6+0x268], UR4 ;  /* 0x0002680406ff75b2 */ /* 0x0004640008000100 */
[----:B--2---:R-:W-:Y:S01]  /*0e50*/  NOP ;  /* 0x0000000000007918 */ /* 0x004fe20000000000 */
.L_x_13:
[----:B------:R-:W2:Y:S01]  /*0e60*/  SHFL.IDX PT, R2, R85, RZ, 0x1f ;  /* 0x00001fff55027589 */ /* 0x000ea200000e0000 */
[----:B------:R-:W-:Y:S01]  /*0e70*/  NOP ;  /* 0x0000000000007918 */ /* 0x000fe20000000000 */
[----:B--2---:R-:W-:-:S13]  /*0e80*/  ISETP.NE.AND P0, PT, R2, 0x5, PT ;  /* 0x000000050200780c */ /* 0x004fda0003f05270 */
[----:B------:R-:W-:Y:S05]  /*0e90*/  @P0 BRA `(.L_x_14) ;  /* 0x0000000000580947 */ /* 0x000fea0003800000 */
[----:B-1----:R-:W1:Y:S01]  /*0ea0*/  S2UR UR4, SR_CgaCtaId ;  /* 0x00000000000479c3 */ /* 0x002e620000008800 */
        /* <DEDUP_REMOVED lines=12> */
[----:B-1----:R2:W1:Y:S01]  /*0f70*/  SYNCS.EXCH.64 URZ, [UR4+0x270], UR8 ;  /* 0x0002700804ff75b2 */ /* 0x0024620008000100 */
[----:B------:R2:W1:Y:S01]  /*0f80*/  SYNCS.EXCH.64 URZ, [UR4+0x290], UR6 ;  /* 0x0002900604ff75b2 */ /* 0x0004620008000100 */
[----:B------:R2:W1:Y:S01]  /*0f90*/  SYNCS.EXCH.64 URZ, [UR4+0x278], UR8 ;  /* 0x0002780804ff75b2 */ /* 0x0004620008000100 */
[----:B------:R2:W1:Y:S01]  /*0fa0*/  SYNCS.EXCH.64 URZ, [UR4+0x298], UR6 ;  /* 0x0002980604ff75b2 */ /* 0x0004620008000100 */
[----:B------:R2:W1:Y:S01]  /*0fb0*/  SYNCS.EXCH.64 URZ, [UR4+0x280], UR8 ;  /* 0x0002800804ff75b2 */ /* 0x0004620008000100 */
[----:B------:R2:W1:Y:S01]  /*0fc0*/  SYNCS.EXCH.64 URZ, [UR4+0x2a0], UR6 ;  /* 0x0002a00604ff75b2 */ /* 0x0004620008000100 */
[----:B------:R2:W1:Y:S01]  /*0fd0*/  SYNCS.EXCH.64 URZ, [UR4+0x288], UR8 ;  /* 0x0002880804ff75b2 */ /* 0x0004620008000100 */
[----:B------:R2:W1:Y:S02]  /*0fe0*/  SYNCS.EXCH.64 URZ, [UR4+0x2a8], UR6 ;  /* 0x0002a80604ff75b2 */ /* 0x0004640008000100 */
[----:B--2---:R-:W-:Y:S01]  /*0ff0*/  NOP ;  /* 0x0000000000007918 */ /* 0x004fe20000000000 */
.L_x_14:
[----:B------:R-:W2:Y:S01]  /*1000*/  SHFL.IDX PT, R2, R85, RZ, 0x1f ;  /* 0x00001fff55027589 */ /* 0x000ea200000e0000 */
[----:B------:R-:W-:Y:S01]  /*1010*/  NOP ;  /* 0x0000000000007918 */ /* 0x000fe20000000000 */
[----:B--2---:R-:W-:-:S13]  /*1020*/  ISETP.NE.AND P0, PT, R2, 0x3, PT ;  /* 0x000000030200780c */ /* 0x004fda0003f05270 */
[----:B------:R-:W-:Y:S05]  /*1030*/  @P0 BRA `(.L_x_15) ;  /* 0x0000000000380947 */ /* 0x000fea0003800000 */
[----:B------:R-:W2:Y:S01]  /*1040*/  S2UR UR5, SR_CgaCtaId ;  /* 0x00000000000579c3 */ /* 0x000ea20000008800 */
[----:B-1----:R-:W-:Y:S01]  /*1050*/  UMOV UR4, 0x400 ;  /* 0x0000040000047882 */ /* 0x002fe20000000000 */
[----:B------:R-:W-:Y:S01]  /*1060*/  UMOV UR6, 0x20 ;  /* 0x0000002000067882 */ /* 0x000fe20000000000 */
[----:B------:R-:W-:Y:S01]  /*1070*/  ELECT P0, URZ, PT ;  /* 0x0000000000ff782f */ /* 0x000fe20003800000 */
[----:B------:R-:W-:-:S04]  /*1080*/  UIADD3 UR6, UPT, UPT, -UR6, 0x100000, URZ ;  /* 0x0010000006067890 */ /* 0x000fc8000fffe1ff */
[----:B------:R-:W-:Y:S02]  /*1090*/  USHF.L.U32 UR7, UR6, 0xb, URZ ;  /* 0x0000000b06077899 */ /* 0x000fe400080006ff */
[----:B------:R-:W-:Y:S02]  /*10a0*/  USHF.L.U32 UR6, UR6, 0x1, URZ ;  /* 0x0000000106067899 */ /* 0x000fe400080006ff */
[----:B--2---:R-:W-:Y:S01]  /*10b0*/  ULEA UR4, UR5, UR4, 0x18 ;  /* 0x0000000405047291 */ /* 0x004fe2000f8ec0ff */
[----:B------:R-:W1:Y:S11]  /*10c0*/  FENCE.VIEW.ASYNC.S ;  /* 0x00000000000073c6 */ /* 0x000e760000000000 */
[----:B-1----:R2:W1:Y:S01]  /*10d0*/  SYNCS.EXCH.64 URZ, [UR4+0x2b0], UR6 ;  /* 0x0002b00604ff75b2 */ /* 0x0024620008000100 */
[----:B------:R2:W1:Y:S01]  /*10e0*/  SYNCS.EXCH.64 URZ, [UR4+0x2c0], UR6 ;  /* 0x0002c00604ff75b2 */ /* 0x0004620008000100 */
[----:B------:R2:W1:Y:S01]  /*10f0*/  SYNCS.EXCH.64 URZ, [UR4+0x2b8], UR6 ;  /* 0x0002b80604ff75b2 */ /* 0x0004620008000100 */
[----:B------:R2:W1:Y:S02]  /*1100*/  SYNCS.EXCH.64 URZ, [UR4+0x2c8], UR6 ;  /* 0x0002c80604ff75b2 */ /* 0x0004640008000100 */
[----:B--2---:R-:W-:Y:S01]  /*1110*/  NOP ;  /* 0x0000000000007918 */ /* 0x004fe20000000000 */
.L_x_15:
[----:B-1----:R-:W1:Y:S01]  /*1120*/  LDCU UR4, c[0x0][0x36c] ;  /* 0x00006d80ff0477ac */ /* 0x002e620008000800 */
[----:B------:R-:W-:Y:S01]  /*1130*/  ISETP.NE.OR P3, PT, R0, 0x2, !P3 ;  /* 0x000000020000780c */ /* 0x000fe20005f65670 */
[----:B------:R-:W-:Y:S01]  /*1140*/  NOP ;  /* 0x0000000000007918 */ /* 0x000fe20000000000 */
[----:B------:R-:W-:Y:S01]  /*1150*/  LOP3.LUT R0, R93, 0x1f, RZ, 0xc0, !PT ;  /* 0x0000001f5d007812 */ /* 0x000fe200078ec0ff */
[----:B------:R-:W-:Y:S02]  /*1160*/  UISETP.NE.AND UP4, UPT, UR17, URZ, UPT ;  /* 0x000000ff1100728c */ /* 0x000fe4000bf85270 */
[----:B-1----:R-:W-:-:S09]  /*1170*/  UISETP.EQ.U32.AND UP5, UPT, UR4, 0x1, UPT ;  /* 0x000000010400788c */ /* 0x002fd2000bfa2070 */
[----:B------:R-:W-:Y:S05]  /*1180*/  BRA.U !UP5, `(.L_x_16) ;  /* 0x000000010d087547 */ /* 0x000fea000b800000 */
[----:B---34-:R-:W-:Y:S01]  /*1190*/  UCGABAR_ARV ;  /* 0x00000000000079c7 */ /* 0x018fe20008000000 */
[----:B------:R-:W-:Y:S05]  /*11a0*/  BRA `(.L_x_17) ;  /* 0x0000000000047947 */ /* 0x000fea0003800000 */
.L_x_16:
[----:B---34-:R-:W-:Y:S01]  /*11b0*/  NOP ;  /* 0x0000000000007918 */ /* 0x018fe20000000000 */
.L_x_17:
[----:B------:R-:W1:Y:S01]  /*11c0*/  S2UR UR16, SR_CTAID.X ;  /* 0x00000000001079c3 */ /* 0x000e620000002500 */
[----:B------:R-:W-:-:S05]  /*11d0*/  CS2R.32 R3, SR_CgaSize ;  /* 0x0000000000037805 */ /* 0x000fca0000008a00 */
[----:B------:R-:W-:-:S05]  /*11e0*/  IMAD R3, R3, -0xa0, RZ ;  /* 0xffffff6003037824 */ /* 0x000fca00078e02ff */
[----:B------:R-:W-:-:S14]  /*11f0*/  R2UR UR5, R3 ;  /* 0x00000000030572ca */ /* 0x000fdc00000e0000 */
[----:B------:R-:W2:Y:S01]  /*1200*/  LDCU UR5, c[0x0][UR5+0x2b0] ;  /* 0x00005600050577ac */ /* 0x000ea20008000800 */
[----:B------:R-:W-:-:S05]  /*1210*/  CS2R.32 R3, SR_CgaSize ;  /* 0x0000000000037805 */ /* 0x000fca0000008a00 */
[----:B------:R-:W-:-:S05]  /*1220*/  IMAD R3, R3, -0xa0, RZ ;  /* 0xffffff6003037824 */ /* 0x000fca00078e02ff */
[----:B------:R-:W-:-:S14]  /*1230*/  R2UR UR4, R3 ;  /* 0x00000000030472ca */ /* 0x000fdc00000e0000 */
[----:B------:R-:W3:Y:S01]  /*1240*/  LDCU UR4, c[0x0][UR4+0x2b4] ;  /* 0x00005680040477ac */ /* 0x000ee20008000800 */
[----:B------:R-:W4:Y:S01]  /*1250*/  S2UR UR20, SR_CTAID.Y ;  /* 0x00000000001479c3 */ /* 0x000f220000002600 */
[----:B------:R-:W-:-:S05]  /*1260*/  CS2R.32 R3, SR_CgaSize ;  /* 0x0000000000037805 */ /* 0x000fca0000008a00 */
[----:B------:R-:W-:-:S05]  /*1270*/  IMAD R3, R3, -0xa0, RZ ;  /* 0xffffff6003037824 */ /* 0x000fca00078e02ff */
[----:B------:R-:W-:-:S14]  /*1280*/  R2UR UR59, R3 ;  /* 0x00000000033b72ca */ /* 0x000fdc00000e0000 */
[----:B------:R-:W3:Y:S01]  /*1290*/  LDCU UR59, c[0x0][UR59+0x2a0] ;  /* 0x000054003b3b77ac */ /* 0x000ee20008000800 */
[----:B------:R-:W-:-:S05]  /*12a0*/  CS2R.32 R3, SR_CgaSize ;  /* 0x0000000000037805 */ /* 0x000fca0000008a00 */
[----:B------:R-:W-:-:S05]  /*12b0*/  IMAD R3, R3, -0xa0, RZ ;  /* 0xffffff6003037824 */ /* 0x000fca00078e02ff */
[----:B------:R-:W-:-:S14]  /*12c0*/  R2UR UR62, R3 ;  /* 0x00000000033e72ca */ /* 0x000fdc00000e0000 */
[----:B------:R-:W3:Y:S01]  /*12d0*/  LDCU UR62, c[0x0][UR62+0x2a4] ;  /* 0x000054803e3e77ac */ /* 0x000ee20008000800 */
[----:B------:R-:W3:Y:S01]  /*12e0*/  S2UR UR7, SR_CgaCtaId ;  /* 0x00000000000779c3 */ /* 0x000ee20000008800 */
[----:B------:R-:W3:Y:S01]  /*12f0*/  LDCU UR21, c[0x0][0xb24] ;  /* 0x00016480ff1577ac */ /* 0x000ee20008000800 */
[----:B------:R-:W3:Y:S01]  /*1300*/  LDCU UR42, c[0x0][0xb24] ;  /* 0x00016480ff2a77ac */ /* 0x000ee20008000800 */
[----:B-1----:R-:W-:Y:S01]  /*1310*/  I2FP.F32.U32 R3, UR16 ;  /* 0x0000001000037c45 */ /* 0x002fe20008201000 */
[----:B------:R-:W1:Y:S04]  /*1320*/  LDCU UR29, c[0x0][0xb30] ;  /* 0x00016600ff1d77ac */ /* 0x000e680008000800 */
[----:B--2---:R-:W-:Y:S01]  /*1330*/  FMUL R3, R3, UR5 ;  /* 0x0000000503037c20 */ /* 0x004fe20008400000 */
[----:B------:R-:W-:Y:S01]  /*1340*/  UMOV UR34, 0x5 ;  /* 0x0000000500227882 */ /* 0x000fe20000000000 */
[----:B----4-:R-:W-:-:S04]  /*1350*/  I2FP.F32.U32 R2, UR20 ;  /* 0x0000001400027c45 */ /* 0x010fc80008201000 */
[----:B------:R-:W2:Y:S01]  /*1360*/  F2I.U32.TRUNC.NTZ R3, R3 ;  /* 0x0000000300037305 */ /* 0x000ea2000020f000 */
[----:B---3--:R-:W-:Y:S01]  /*1370*/  FMUL R2, R2, UR4 ;  /* 0x0000000402027c20 */ /* 0x008fe20008400000 */
[----:B------:R-:W-:Y:S02]  /*1380*/  ULOP3.LUT UR5, UR7, 0x2, URZ, 0xc0, !UPT ;  /* 0x0000000207057892 */ /* 0x000fe4000f8ec0ff */
[----:B------:R-:W-:-:S04]  /*1390*/  ULOP3.LUT UR49, UR7, 0x1, URZ, 0xc0, !UPT ;  /* 0x0000000107317892 */ /* 0x000fc8000f8ec0ff */
[----:B------:R-:W3:Y:S01]  /*13a0*/  F2I.U32.TRUNC.NTZ R2, R2 ;  /* 0x0000000200027305 */ /* 0x000ee2000020f000 */
[----:B------:R-:W-:Y:S02]  /*13b0*/  UISETP.GT.U32.AND UP0, UPT, UR5, 0xffff, UPT ;  /* 0x0000ffff0500788c */ /* 0x000fe4000bf04070 */
[----:B------:R-:W-:Y:S02]  /*13c0*/  UISETP.GT.U32.AND UP1, UPT, UR49, 0xffff, UPT ;  /* 0x0000ffff3100788c */ /* 0x000fe4000bf24070 */
[----:B------:R-:W-:Y:S01]  /*13d0*/  USEL UR26, UR5, 0xffff, !UP0 ;  /* 0x0000ffff051a7887 */ /* 0x000fe2000c000000 */
[----:B--2---:R-:W-:Y:S01]  /*13e0*/  R2UR UR4, R3 ;  /* 0x00000000030472ca */ /* 0x004fe200000e0000 */
[----:B------:R-:W-:Y:S02]  /*13f0*/  USHF.R.U32.HI UR32, URZ, 0x1, UR7 ;  /* 0x00000001ff207899 */ /* 0x000fe40008011607 */
[----:B------:R-:W-:Y:S02]  /*1400*/  USHF.L.U32 UR31, UR7, 0x9, URZ ;  /* 0x00000009071f7899 */ /* 0x000fe400080006ff */
[----:B------:R-:W-:-:S02]  /*1410*/  USHF.L.U32 UR30, UR7, 0xb, URZ ;  /* 0x0000000b071e7899 */ /* 0x000fc400080006ff */
[----:B------:R-:W-:Y:S01]  /*1420*/  USEL UR27, UR49, 0xffff, !UP1 ;  /* 0x0000ffff311b7887 */ /* 0x000fe2000c800000 */
[----:B---3--:R-:W-:Y:S02]  /*1430*/  R2UR UR6, R2 ;  /* 0x00000000020672ca */ /* 0x008fe400000e0000 */
[----:B------:R-:W-:-:S03]  /*1440*/  PRMT R2, RZ, 0x7610, R2 ;  /* 0x00007610ff027816 */ /* 0x000fc60000000002 */
[----:B------:R-:W-:-:S04]  /*1450*/  UIADD3 UR5, UPT, UPT, -UR4, URZ, URZ ;  /* 0x000000ff04057290 */ /* 0x000fc8000fffe1ff */
[----:B------:R-:W-:-:S04]  /*1460*/  UIMAD UR59, UR59, UR5, UR16 ;  /* 0x000000053b3b72a4 */ /* 0x000fc8000f8e0210 */
[----:B------:R-:W-:-:S04]  /*1470*/  UIADD3 UR4, UPT, UPT, -UR6, URZ, URZ ;  /* 0x000000ff06047290 */ /* 0x000fc8000fffe1ff */
[----:B------:R-:W-:Y:S01]  /*1480*/  UIMAD UR62, UR62, UR4, UR20 ;  /* 0x000000043e3e72a4 */ /* 0x000fe2000f8e0214 */
[----:B-1----:R-:W-:Y:S11]  /*1490*/  BRA.U UP4, `(.L_x_18) ;  /* 0x00000001043c7547 */ /* 0x002ff6000b800000 */
[----:B------:R-:W-:Y:S02]  /*14a0*/  UISETP.NE.AND UP0, UPT, UR62, URZ, UPT ;  /* 0x000000ff3e00728c */ /* 0x000fe4000bf05270 */
[----:B------:R-:W-:Y:S02]  /*14b0*/  UISETP.NE.AND UP1, UPT, UR62, 0x1, UPT ;  /* 0x000000013e00788c */ /* 0x000fe4000bf25270 */
[----:B------:R-:W-:Y:S02]  /*14c0*/  UISETP.NE.AND UP2, UPT, UR59, URZ, UP0 ;  /* 0x000000ff3b00728c */ /* 0x000fe40008745270 */
[----:B------:R-:W-:Y:S02]  /*14d0*/  USEL UR4, URZ, 0x2, UP0 ;  /* 0x00000002ff047887 */ /* 0x000fe40008000000 */
[----:B------:R-:W-:Y:S02]  /*14e0*/  USEL UR8, URZ, 0x1, UP2 ;  /* 0x00000001ff087887 */ /* 0x000fe40009000000 */
[----:B------:R-:W-:-:S02]  /*14f0*/  UISETP.NE.AND UP2, UPT, UR59, URZ, UPT ;  /* 0x000000ff3b00728c */ /* 0x000fc4000bf45270 */
[----:B------:R-:W-:Y:S02]  /*1500*/  USEL UR5, URZ, 0x4, UP1 ;  /* 0x00000004ff057887 */ /* 0x000fe40008800000 */
[----:B------:R-:W-:Y:S02]  /*1510*/  UISETP.NE.AND UP0, UPT, UR59, 0x1, UPT ;  /* 0x000000013b00788c */ /* 0x000fe4000bf05270 */
[----:B------:R-:W-:Y:S02]  /*1520*/  USEL UR6, URZ, 0x8, UP1 ;  /* 0x00000008ff067887 */ /* 0x000fe40008800000 */
[----:B------:R-:W-:Y:S02]  /*1530*/  USEL UR7, UR5, 0x4, UP2 ;  /* 0x0000000405077887 */ /* 0x000fe40009000000 */
[----:B------:R-:W-:Y:S02]  /*1540*/  USEL UR4, UR4, 0x2, UP0 ;  /* 0x0000000204047887 */ /* 0x000fe40008000000 */
[----:B------:R-:W-:-:S02]  /*1550*/  USEL UR5, UR6, 0x8, UP0 ;  /* 0x0000000806057887 */ /* 0x000fc40008000000 */
[----:B------:R-:W-:-:S04]  /*1560*/  UIADD3 UR4, UPT, UPT, UR4, UR7, UR8 ;  /* 0x0000000704047290 */ /* 0x000fc8000fffe008 */
[----:B------:R-:W-:-:S06]  /*1570*/  UIADD3 UR4, UPT, UPT, UR4, UR5, URZ ;  /* 0x0000000504047290 */ /* 0x000fcc000fffe0ff */
[----:B------:R-:W-:-:S07]  /*1580*/  MOV R2, UR4 ;  /* 0x0000000400027c02 */ /* 0x000fce0008000f00 */
.L_x_18:
[----:B------:R-:W1:Y:S01]  /*1590*/  S2UR UR36, SR_CTAID.Z ;  /* 0x00000000002479c3 */ /* 0x000e620000002700 */
[----:B------:R-:W-:Y:S01]  /*15a0*/  UISETP.GE.AND UP0, UPT, UR21, 0x1, UPT ;  /* 0x000000011500788c */ /* 0x000fe2000bf06270 */
[----:B------:R-:W-:-:S08]  /*15b0*/  UMOV UR33, 0x3 ;  /* 0x0000000300217882 */ /* 0x000fd00000000000 */
[----:B------:R-:W-:Y:S05]  /*15c0*/  BRA.U !UP0, `(.L_x_19) ;  /* 0x0000000108d47547 */ /* 0x000fea000b800000 */
[----:B------:R-:W2:Y:S01]  /*15d0*/  LDCU.128 UR12, c[0x0][0xb10] ;  /* 0x00016200ff0c77ac */ /* 0x000ea20008000c00 */
[----:B------:R-:W3:Y:S01]  /*15e0*/  LDCU UR6, c[0x0][0x370] ;  /* 0x00006e00ff0677ac */ /* 0x000ee20008000800 */
[----:B------:R-:W4:Y:S01]  /*15f0*/  LDCU UR5, c[0x0][0x374] ;  /* 0x00006e80ff0577ac */ /* 0x000f220008000800 */
[----:B------:R-:W1:Y:S01]  /*1600*/  LDCU UR28, c[0x0][0xb0c] ;  /* 0x00016180ff1c77ac */ /* 0x000e620008000800 */
[----:B------:R-:W1:Y:S01]  /*1610*/  LDCU UR4, c[0x0][0xb20] ;  /* 0x00016400ff0477ac */ /* 0x000e620008000800 */
[----:B------:R-:W1:Y:S01]  /*1620*/  LDCU.64 UR8, c[0x0][0xb28] ;  /* 0x00016500ff0877ac */ /* 0x000e620008000a00 */
[----:B--2---:R-:W-:Y:S02]  /*1630*/  UISETP.NE.AND UP0, UPT, UR14, 0x1, UPT ;  /* 0x000000010e00788c */ /* 0x004fe4000bf05270 */
[----:B----4-:R-:W-:Y:S02]  /*1640*/  UIMAD.WIDE.U32 UR10, UR5, UR15, URZ ;  /* 0x0000000f050a72a5 */ /* 0x010fe4000f8e00ff */
[----:B---3--:R-:W-:-:S02]  /*1650*/  UIMAD.WIDE.U32 UR22, UR6, UR12, URZ ;  /* 0x0000000c061672a5 */ /* 0x008fc4000f8e00ff */
[----:B-1----:R-:W-:Y:S02]  /*1660*/  UISETP.NE.AND UP1, UPT, UR28, 0x1, UPT ;  /* 0x000000011c00788c */ /* 0x002fe4000bf25270 */
[----:B------:R-:W-:Y:S01]  /*1670*/  UISETP.NE.AND UP2, UPT, UR21, 0x1, UPT ;  /* 0x000000011500788c */ /* 0x000fe2000bf45270 */
[----:B------:R-:W-:Y:S02]  /*1680*/  UMOV UR10, UR11 ;  /* 0x0000000b000a7c82 */ /* 0x000fe40008000000 */
[----:B------:R-:W-:Y:S01]  /*1690*/  UMOV UR22, UR23 ;  /* 0x0000001700167c82 */ /* 0x000fe20008000000 */
[----:B------:R-:W-:Y:S02]  /*16a0*/  @UP0 USHF.R.U32.HI UR5, URZ, UR4, UR10 ;  /* 0x00000004ff050299 */ /* 0x000fe4000801160a */
[----:B------:R-:W-:Y:S02]  /*16b0*/  UIMAD.WIDE.U32 UR24, UR20, UR15, URZ ;  /* 0x0000000f141872a5 */ /* 0x000fe4000f8e00ff */
[----:B------:R-:W-:-:S02]  /*16c0*/  UIMAD.WIDE.U32 UR10, UR5, UR8, URZ ;  /* 0x00000008050a72a5 */ /* 0x000fc4000f8e00ff */
[----:B------:R-:W-:Y:S02]  /*16d0*/  @UP1 USHF.R.U32.HI UR6, URZ, UR13, UR22 ;  /* 0x0000000dff061299 */ /* 0x000fe40008011616 */
[----:B------:R-:W-:Y:S02]  /*16e0*/  UIMAD.WIDE.U32 UR18, UR16, UR12, URZ ;  /* 0x0000000c101272a5 */ /* 0x000fe4000f8e00ff */
[----:B------:R-:W-:Y:S01]  /*16f0*/  UIMAD.WIDE.U32 UR22, UR6, UR8, URZ ;  /* 0x00000008061672a5 */ /* 0x000fe2000f8e00ff */
[----:B------:R-:W-:Y:S01]  /*1700*/  UMOV UR24, UR25 ;  /* 0x0000001900187c82 */ /* 0x000fe20008000000 */
[----:B------:R-:W-:Y:S01]  /*1710*/  UMOV UR10, UR11 ;  /* 0x0000000b000a7c82 */ /* 0x000fe20008000000 */
[----:B------:R-:W-:Y:S02]  /*1720*/  USHF.R.U32.HI UR24, URZ, UR4, UR24 ;  /* 0x00000004ff187299 */ /* 0x000fe40008011618 */
[----:B------:R-:W-:Y:S02]  /*1730*/  @UP2 USHF.R.U32.HI UR5, URZ, UR9, UR10 ;  /* 0x00000009ff052299 */ /* 0x000fe4000801160a */
[----:B------:R-:W-:Y:S01]  /*1740*/  UMOV UR7, UR23 ;  /* 0x0000001700077c82 */ /* 0x000fe20008000000 */
[----:B------:R-:W-:Y:S01]  /*1750*/  UMOV UR18, UR19 ;  /* 0x0000001300127c82 */ /* 0x000fe20008000000 */
[----:B------:R-:W-:-:S02]  /*1760*/  @UP2 USHF.R.U32.HI UR6, URZ, UR9, UR7 ;  /* 0x00000009ff062299 */ /* 0x000fc40008011607 */
[----:B------:R-:W-:Y:S02]  /*1770*/  USHF.R.U32.HI UR18, URZ, UR13, UR18 ;  /* 0x0000000dff127299 */ /* 0x000fe40008011612 */
[----:B------:R-:W-:Y:S02]  /*1780*/  USEL UR4, UR20, UR24, !UP0 ;  /* 0x0000001814047287 */ /* 0x000fe4000c000000 */
[----:B------:R-:W-:Y:S02]  /*1790*/  UIMAD UR7, UR5, UR21, URZ ;  /* 0x00000015050772a4 */ /* 0x000fe4000f8e02ff */
[----:B------:R-:W-:Y:S02]  /*17a0*/  USEL UR5, UR16, UR18, !UP1 ;  /* 0x0000001210057287 */ /* 0x000fe4000c800000 */
[----:B------:R-:W-:Y:S02]  /*17b0*/  UIMAD UR12, UR6, UR21, URZ ;  /* 0x00000015060c72a4 */ /* 0x000fe4000f8e02ff */
[----:B------:R-:W-:-:S02]  /*17c0*/  UISETP.GE.AND UP0, UPT, UR4, UR7, UPT ;  /* 0x000000070400728c */ /* 0x000fc4000bf06270 */
[----:B------:R-:W-:Y:S02]  /*17d0*/  UIMAD.WIDE.U32 UR10, UR4, UR8, URZ ;  /* 0x00000008040a72a5 */ /* 0x000fe4000f8e00ff */
[----:B------:R-:W-:Y:S02]  /*17e0*/  UISETP.GE.OR UP0, UPT, UR5, UR12, UP0 ;  /* 0x0000000c0500728c */ /* 0x000fe40008706670 */
[----:B------:R-:W-:Y:S02]  /*17f0*/  UIMAD.WIDE.U32 UR12, UR5, UR8, URZ ;  /* 0x00000008050c72a5 */ /* 0x000fe4000f8e00ff */
[----:B------:R-:W-:Y:S01]  /*1800*/  UIADD3 UR10, UPT, UPT, -UR4, URZ, URZ ;  /* 0x000000ff040a7290 */ /* 0x000fe2000fffe1ff */
[----:B------:R-:W-:Y:S01]  /*1810*/  UMOV UR8, UR11 ;  /* 0x0000000b00087c82 */ /* 0x000fe20008000000 */
[----:B------:R-:W-:Y:S02]  /*1820*/  UIADD3 UR11, UPT, UPT, -UR5, URZ, URZ ;  /* 0x000000ff050b7290 */ /* 0x000fe4000fffe1ff */
[----:B------:R-:W-:-:S03]  /*1830*/  USHF.R.U32.HI UR8, URZ, UR9, UR8 ;  /* 0x00000009ff087299 */ /* 0x000fc60008011608 */
[----:B------:R-:W-:Y:S01]  /*1840*/  @!UP0 UMOV UR7, UR13 ;  /* 0x0000000d00078c82 */ /* 0x000fe20008000000 */
[----:B------:R-:W-:Y:S02]  /*1850*/  UIMAD UR20, UR14, UR10, UR20 ;  /* 0x0000000a0e1472a4 */ /* 0x000fe4000f8e0214 */
[----:B------:R-:W-:Y:S02]  /*1860*/  USEL UR8, UR4, UR8, !UP2 ;  /* 0x0000000804087287 */ /* 0x000fe4000d000000 */
[----:B------:R-:W-:Y:S02]  /*1870*/  @!UP0 USHF.R.U32.HI UR7, URZ, UR9, UR7 ;  /* 0x00000009ff078299 */ /* 0x000fe40008011607 */
[----:B------:R-:W-:Y:S02]  /*1880*/  UIADD3 UR9, UPT, UPT, -UR8, URZ, URZ ;  /* 0x000000ff08097290 */ /* 0x000fe4000fffe1ff */
[----:B------:R-:W-:Y:S02]  /*1890*/  @!UP0 USEL UR7, UR5, UR7, !UP2 ;  /* 0x0000000705078287 */ /* 0x000fe4000d000000 */
[----:B------:R-:W-:-:S02]  /*18a0*/  UIMAD UR9, UR21, UR9, UR4 ;  /* 0x00000009150972a4 */ /* 0x000fc4000f8e0204 */
[----:B------:R-:W-:Y:S02]  /*18b0*/  @!UP0 UIADD3 UR8, UPT, UPT, UR8, -UR7, URZ ;  /* 0x8000000708088290 */ /* 0x000fe4000fffe0ff */
[----:B------:R-:W-:Y:S02]  /*18c0*/  @!UP0 UIMAD UR6, UR9, UR6, UR7 ;  /* 0x00000006090682a4 */ /* 0x000fe4000f8e0207 */
[----:B------:R-:W-:Y:S02]  /*18d0*/  @!UP0 UIMAD UR4, UR8, UR21, UR5 ;  /* 0x00000015080482a4 */ /* 0x000fe4000f8e0205 */
[----:B------:R-:W-:Y:S02]  /*18e0*/  UIMAD UR16, UR28, UR11, UR16 ;  /* 0x0000000b1c1072a4 */ /* 0x000fe4000f8e0210 */
[----:B------:R-:W-:Y:S01]  /*18f0*/  UIMAD UR20, UR4, UR14, UR20 ;  /* 0x0000000e041472a4 */ /* 0x000fe2000f8e0214 */
[----:B------:R-:W-:Y:S02]  /*1900*/  @!UP0 UMOV UR5, UR6 ;  /* 0x0000000600058c82 */ /* 0x000fe40008000000 */
[----:B------:R-:W-:-:S12]  /*1910*/  UIMAD UR16, UR5, UR28, UR16 ;  /* 0x0000001c051072a4 */ /* 0x000fd8000f8e0210 */
.L_x_19:
[----:B------:R-:W-:Y:S02]  /*1920*/  UISETP.NE.AND UP1, UPT, UR29, 0x1, UPT ;  /* 0x000000011d00788c */ /* 0x000fe4000bf25270 */
[----:B------:R-:W-:Y:S02]  /*1930*/  ULOP3.LUT UR27, UR27, 0xffff, URZ, 0xc0, !UPT ;  /* 0x0000ffff1b1b7892 */ /* 0x000fe4000f8ec0ff */
[----:B------:R-:W-:Y:S02]  /*1940*/  ULOP3.LUT UR26, UR26, 0xffff, URZ, 0xc0, !UPT ;  /* 0x0000ffff1a1a7892 */ /* 0x000fe4000f8ec0ff */
[----:B------:R-:W-:Y:S02]  /*1950*/  UISETP.NE.AND UP0, UPT, UR17, 0x2, UPT ;  /* 0x000000021100788c */ /* 0x000fe4000bf05270 */
[----:B------:R-:W-:Y:S02]  /*1960*/  ULOP3.LUT UR31, UR31, 0x400, URZ, 0xc0, !UPT ;  /* 0x000004001f1f7892 */ /* 0x000fe4000f8ec0ff */
[----:B------:R-:W-:-:S02]  /*1970*/  ULOP3.LUT UR30, UR30, 0x800, URZ, 0xc0, !UPT ;  /* 0x000008001e1e7892 */ /* 0x000fc4000f8ec0ff */
[----:B------:R-:W-:Y:S02]  /*1980*/  USHF.L.U32 UR27, UR34, UR27, URZ ;  /* 0x0000001b221b7299 */ /* 0x000fe400080006ff */
[----:B------:R-:W-:Y:S01]  /*1990*/  USHF.L.U32 UR26, UR33, UR26, URZ ;  /* 0x0000001a211a7299 */ /* 0x000fe200080006ff */
[----:B------:R-:W-:Y:S11]  /*19a0*/  BRA.U UP1, `(.L_x_20) ;  /* 0x0000000101447547 */ /* 0x000ff6000b800000 */
[----:B------:R-:W2:Y:S01]  /*19b0*/  LDCU.128 UR8, c[0x0][0xb10] ;  /* 0x00016200ff0877ac */ /* 0x000ea20008000c00 */
[----:B------:R-:W3:Y:S01]  /*19c0*/  LDCU UR12, c[0x0][0xb0c] ;  /* 0x00016180ff0c77ac */ /* 0x000ee20008000800 */
[----:B------:R-:W4:Y:S01]  /*19d0*/  LDCU UR13, c[0x0][0xb20] ;  /* 0x00016400ff0d77ac */ /* 0x000f220008000800 */
[----:B--2---:R-:W-:Y:S02]  /*19e0*/  UIMAD.WIDE.U32 UR6, UR16, UR8, URZ ;  /* 0x00000008100672a5 */ /* 0x004fe4000f8e00ff */
[----:B------:R-:W-:Y:S02]  /*19f0*/  UIMAD.WIDE.U32 UR4, UR20, UR11, URZ ;  /* 0x0000000b140472a5 */ /* 0x000fe4000f8e00ff */
[----:B---3--:R-:W-:Y:S02]  /*1a00*/  UISETP.NE.AND UP2, UPT, UR12, 0x1, UPT ;  /* 0x000000010c00788c */ /* 0x008fe4000bf45270 */
[----:B------:R-:W-:Y:S01]  /*1a10*/  UISETP.NE.AND UP1, UPT, UR10, 0x1, UPT ;  /* 0x000000010a00788c */ /* 0x000fe2000bf25270 */
[----:B------:R-:W-:-:S02]  /*1a20*/  UMOV UR6, UR7 ;  /* 0x0000000700067c82 */ /* 0x000fc40008000000 */
[----:B------:R-:W-:Y:S01]  /*1a30*/  UMOV UR4, UR5 ;  /* 0x0000000500047c82 */ /* 0x000fe20008000000 */
[----:B------:R-:W-:Y:S02]  /*1a40*/  USHF.R.U32.HI UR6, URZ, UR9, UR6 ;  /* 0x00000009ff067299 */ /* 0x000fe40008011606 */
[----:B----4-:R-:W-:Y:S02]  /*1a50*/  USHF.R.U32.HI UR4, URZ, UR13, UR4 ;  /* 0x0000000dff047299 */ /* 0x010fe40008011604 */
[----:B------:R-:W-:Y:S02]  /*1a60*/  USEL UR5, UR16, UR6, !UP2 ;  /* 0x0000000610057287 */ /* 0x000fe4000d000000 */
[----:B------:R-:W-:-:S04]  /*1a70*/  USEL UR4, UR20, UR4, !UP1 ;  /* 0x0000000414047287 */ /* 0x000fc8000c800000 */
[----:B------:R-:W-:Y:S02]  /*1a80*/  UIADD3 UR6, UPT, UPT, UR5, -UR4, URZ ;  /* 0x8000000405067290 */ /* 0x000fe4000fffe0ff */
[----:B------:R-:W-:Y:S02]  /*1a90*/  UIADD3 UR4, UPT, UPT, -UR5, UR4, URZ ;  /* 0x0000000405047290 */ /* 0x000fe4000fffe1ff */
[----:B------:R-:W-:Y:S02]  /*1aa0*/  UIMAD UR20, UR6, UR10, UR20 ;  /* 0x0000000a061472a4 */ /* 0x000fe4000f8e0214 */
[----:B------:R-:W-:-:S12]  /*1ab0*/  UIMAD UR16, UR4, UR12, UR16 ;  /* 0x0000000c041072a4 */ /* 0x000fd8000f8e0210 */
.L_x_20:
[----:B------:R-:W-:Y:S05]  /*1ac0*/  BRA.U !UP5, `(.L_x_21) ;  /* 0x000000010d0c7547 */ /* 0x000fea000b800000 */
[----:B------:R-:W-:Y:S01]  /*1ad0*/  UCGABAR_WAIT ;  /* 0x0000000000007dc7 */ /* 0x000fe20008000000 */
[----:B------:R-:W-:Y:S01]  /*1ae0*/  CCTL.IVALL ;  /* 0x00000000ff00798f */ /* 0x000fe20002000000 */
[----:B------:R-:W-:Y:S05]  /*1af0*/  BRA `(.L_x_22) ;  /* 0x0000000000047947 */ /* 0x000fea0003800000 */
.L_x_21:
[----:B------:R-:W-:Y:S06]  /*1b00*/  BAR.SYNC.DEFER_BLOCKING 0x0 ;  /* 0x0000000000007b1d */ /* 0x000fec0000010000 */
.L_x_22:
[----:B------:R-:W-:Y:S05]  /*1b10*/  BRA.U UP0, `(.L_x_23) ;  /* 0x0000002100fc7547 */ /* 0x000fea000b800000 */
[----:B------:R-:W2:Y:S01]  /*1b20*/  LDCU UR7, c[0x0][0x38c] ;  /* 0x00007180ff0777ac */ /* 0x000ea20008000800 */
[----:B------:R-:W3:Y:S01]  /*1b30*/  S2UR UR8, SR_CgaCtaId ;  /* 0x00000000000879c3 */ /* 0x000ee20000008800 */
[----:B------:R-:W-:Y:S01]  /*1b40*/  PLOP3.LUT P1, PT, PT, PT, UP3, 0x80, 0x8 ;  /* 0x000000000008781c */ /* 0x000fe20003f2f038 */
[----:B------:R-:W-:Y:S01]  /*1b50*/  IMAD.MOV.U32 R12, RZ, RZ, 0x1 ;  /* 0x00000001ff0c7424 */ /* 0x000fe200078e00ff */
[----:B------:R-:W-:Y:S01]  /*1b60*/  UMOV UR21, 0x400 ;  /* 0x0000040000157882 */ /* 0x000fe20000000000 */
[----:B------:R-:W-:Y:S01]  /*1b70*/  UISETP.NE.AND UP1, UPT, UR17, URZ, UPT ;  /* 0x000000ff1100728c */ /* 0x000fe2000bf25270 */
[----:B------:R-:W-:Y:S01]  /*1b80*/  ISETP.EQ.OR P2, PT, R0, RZ, P3 ;  /* 0x000000ff0000720c */ /* 0x000fe20001f42670 */
[----:B------:R-:W-:Y:S01]  /*1b90*/  USHF.L.U32 UR5, UR32, 0x5, URZ ;  /* 0x0000000520057899 */ /* 0x000fe200080006ff */
[----:B------:R-:W-:Y:S02]  /*1ba0*/  PLOP3.LUT P1, PT, P1, PT, PT, 0x8, 0x80 ;  /* 0x000000000080781c */ /* 0x000fe40000f2e170 */
[----:B------:R-:W-:Y:S01]  /*1bb0*/  CS2R R10, SRZ ;  /* 0x00000000000a7805 */ /* 0x000fe2000001ff00 */
[----:B------:R-:W-:Y:S01]  /*1bc0*/  IMAD.MOV.U32 R9, RZ, RZ, RZ ;  /* 0x000000ffff097224 */ /* 0x000fe200078e00ff */
[----:B------:R-:W4:Y:S01]  /*1bd0*/  LDCU UR43, c[0x0][0x370] ;  /* 0x00006e00ff2b77ac */ /* 0x000f220008000800 */
[----:B------:R-:W-:Y:S01]  /*1be0*/  IMAD.MOV.U32 R8, RZ, RZ, 0x1 ;  /* 0x00000001ff087424 */ /* 0x000fe200078e00ff */
[----:B------:R-:W-:Y:S01]  /*1bf0*/  USEL UR25, UR38, 0x2, UP1 ;  /* 0x0000000226197887 */ /* 0x000fe20008800000 */
[----:B------:R-:W1:Y:S01]  /*1c00*/  LDCU.64 UR28, c[0x0][0x348] ;  /* 0x00006900ff1c77ac */ /* 0x000e620008000a00 */
[----:B--2---:R-:W-:-:S02]  /*1c10*/  UIADD3 UR6, UPT, UPT, UR7, 0x1f, URZ ;  /* 0x0000001f07067890 */ /* 0x004fc4000fffe0ff */
[----:B------:R-:W-:Y:S02]  /*1c20*/  UIADD3 UR48, UPT, UPT, UR7, 0x3e, URZ ;  /* 0x0000003e07307890 */ /* 0x000fe4000fffe0ff */
[----:B------:R-:W-:Y:S02]  /*1c30*/  USHF.R.S32.HI UR4, URZ, 0x1f, UR6 ;  /* 0x0000001fff047899 */ /* 0x000fe40008011406 */
[----:B---3--:R-:W-:Y:S02]  /*1c40*/  ULEA UR21, UR8, UR21, 0x18 ;  /* 0x0000001508157291 */ /* 0x008fe4000f8ec0ff */
[----:B------:R-:W-:Y:S02]  /*1c50*/  ULEA.HI UR4, UR4, UR6, URZ, 0x5 ;  /* 0x0000000604047291 */ /* 0x000fe4000f8f28ff */
[----:B------:R-:W-:Y:S02]  /*1c60*/  UIADD3 UR6, UPT, UPT, UR7, -0x1, URZ ;  /* 0xffffffff07067890 */ /* 0x000fe4000fffe0ff */
[----:B------:R-:W-:-:S02]  /*1c70*/  USHF.R.S32.HI UR45, URZ, 0x5, UR4 ;  /* 0x00000005ff2d7899 */ /* 0x000fc40008011404 */
[----:B------:R-:W-:Y:S02]  /*1c80*/  UISETP.GE.U32.AND UP2, UPT, UR6, -0x3f, UPT ;  /* 0xffffffc10600788c */ /* 0x000fe4000bf46070 */
[----:B------:R-:W-:Y:S01]  /*1c90*/  UISETP.LT.U32.AND UP0, UPT, UR45, 0x22, UPT ;  /* 0x000000222d00788c */ /* 0x000fe2000bf01070 */
[----:B------:R-:W2:Y:S03]  /*1ca0*/  LDCU UR41, c[0x0][0x374] ;  /* 0x00006e80ff2977ac */ /* 0x000ea60008000800 */
[----:B------:R-:W-:Y:S02]  /*1cb0*/  USEL UR44, UR45, 0x22, UP0 ;  /* 0x000000222d2c7887 */ /* 0x000fe40008000000 */
[----:B------:R-:W-:Y:S02]  /*1cc0*/  ULOP3.LUT UR46, UR5, 0x20, URZ, 0xe2, !UPT ;  /* 0x00000020052e7892 */ /* 0x000fe4000f8ee2ff */
[----:B------:R-:W-:-:S02]  /*1cd0*/  UIADD3 UR24, UPT, UPT, UR44, -0x1, URZ ;  /* 0xffffffff2c187890 */ /* 0x000fc4000fffe0ff */
[----:B------:R-:W-:Y:S02]  /*1ce0*/  @UP2 UIADD3 UR24, UPT, UPT, UR44, URZ, URZ ;  /* 0x000000ff2c182290 */ /* 0x000fe4000fffe0ff */
[----:B------:R-:W-:Y:S02]  /*1cf0*/  UIADD3 UR38, UPT, UPT, UR21, 0x4600, UR31 ;  /* 0x0000460015267890 */ /* 0x000fe4000fffe01f */
[----:B------:R-:W-:Y:S02]  /*1d00*/  UIADD3 UR37, UPT, UPT, UR21, 0x15600, UR30 ;  /* 0x0001560015257890 */ /* 0x000fe4000fffe01e */
[----:B------:R-:W-:Y:S02]  /*1d10*/  UIADD3 UR47, UPT, UPT, UR45, -UR44, URZ ;  /* 0x8000002c2d2f7290 */ /* 0x000fe4000fffe0ff */
[----:B------:R-:W-:Y:S01]  /*1d20*/  UIADD3 UR24, UPT, UPT, UR24, 0x1, URZ ;  /* 0x0000000118187890 */ /* 0x000fe2000fffe0ff */
[----:B-12-4-:R-:W-:-:S11]  /*1d30*/  UMOV UR7, URZ ;  /* 0x000000ff00077c82 */ /* 0x016fd60008000000 */
.L_x_43:
[----:B-1----:R-:W1:Y:S02]  /*1d40*/  S2UR UR4, SR_CgaCtaId ;  /* 0x00000000000479c3 */ /* 0x002e640000008800 */
[----:B-1----:R-:W-:-:S09]  /*1d50*/  UISETP.NE.AND UP0, UPT, UR4, URZ, UPT ;  /* 0x000000ff0400728c */ /* 0x002fd2000bf05270 */
[----:B------:R-:W-:Y:S05]  /*1d60*/  BRA.U UP0, `(.L_x_24) ;  /* 0x0000000100287547 */ /* 0x000fea000b800000 */
[----:B------:R-:W-:Y:S02]  /*1d70*/  LEA R0, R9, UR21, 0x3 ;  /* 0x0000001509007c11 */ /* 0x000fe4000f8e18ff */
[----:B------:R-:W-:-:S04]  /*1d80*/  SHF.L.U32 R3, R8, 0x1f, RZ ;  /* 0x0000001f08037819 */ /* 0x000fc800000006ff */
[----:B------:R-:W1:Y:S02]  /*1d90*/  SYNCS.PHASECHK.TRANS64.TRYWAIT P0, [R0+URZ+0x2c0], R3 ;  /* 0x0002c003000075a7 */ /* 0x000e6400080011ff */
[----:B-1----:R-:W-:Y:S05]  /*1da0*/  @!P0 BRA `(.L_x_25) ;  /* 0x0000006c00dc8947 */ /* 0x002fea0003800000 */
.L_x_143:
[----:B------:R2:W-:Y:S01]  /*1db0*/  SYNCS.ARRIVE.TRANS64.A1T0 RZ, [R0+URZ+0x2b0], RZ ;  /* 0x0002b0ff00ff79a7 */ /* 0x0005e200081000ff */
[----:B------:R-:W-:-:S05]  /*1dc0*/  VIADD R9, R9, 0x1 ;  /* 0x0000000109097836 */ /* 0x000fca0000000000 */
[----:B------:R-:W-:-:S04]  /*1dd0*/  ISETP.NE.AND P0, PT, R9, 0x2, PT ;  /* 0x000000020900780c */ /* 0x000fc80003f05270 */
[----:B-1----:R-:W-:Y:S02]  /*1de0*/  SEL R3, RZ, 0x1, P0 ;  /* 0x00000001ff037807 */ /* 0x002fe40000000000 */
[----:B------:R-:W-:Y:S02]  /*1df0*/  SEL R9, R9, RZ, P0 ;  /* 0x000000ff09097207 */ /* 0x000fe40000000000 */
[----:B------:R-:W-:-:S07]  /*1e00*/  LOP3.LUT R8, R8, R3, RZ, 0x3c, !PT ;  /* 0x0000000308087212 */ /* 0x000fce00078e3cff */
.L_x_24:
[----:B------:R-:W-:Y:S01]  /*1e10*/  ULEA UR4, UR7, UR21, 0x3 ;  /* 0x0000001507047291 */ /* 0x000fe2000f8e18ff */
[----:B--2---:R-:W-:Y:S01]  /*1e20*/  SHF.L.U32 R0, R12, 0x1f, RZ ;  /* 0x0000001f0c007819 */ /* 0x004fe200000006ff */
[----:B------:R-:W-:Y:S02]  /*1e30*/  UISETP.GE.U32.AND UP0, UPT, UR48, 0x3f, UPT ;  /* 0x0000003f3000788c */ /* 0x000fe4000bf06070 */
[----:B------:R-:W-:Y:S02]  /*1e40*/  ULEA UR11, UR20, UR49, 0x1 ;  /* 0x00000031140b7291 */ /* 0x000fe4000f8e08ff */
[----:B------:R-:W-:Y:S02]  /*1e50*/  ULEA UR35, UR16, UR46, 0x6 ;  /* 0x0000002e10237291 */ /* 0x000fe4000f8e30ff */
[----:B------:R-:W-:Y:S01]  /*1e60*/  USHF.L.U32 UR11, UR11, 0x6, URZ ;  /* 0x000000060b0b7899 */ /* 0x000fe200080006ff */
[----:B------:R1:W2:Y:S01]  /*1e70*/  SYNCS.PHASECHK.TRANS64.TRYWAIT P0, [UR4+0x110], R0 ;  /* 0x00011000ff0075a7 */ /* 0x0002a20008001104 */
[----:B------:R-:W-:Y:S01]  /*1e80*/  UMOV UR6, URZ ;  /* 0x000000ff00067c82 */ /* 0x000fe20008000000 */
[----:B------:R-:W-:Y:S09]  /*1e90*/  BRA.U !UP0, `(.L_x_26) ;  /* 0x0000000108c07547 */ /* 0x000ff2000b800000 */
[----:B------:R-:W-:Y:S01]  /*1ea0*/  UMOV UR13, URZ ;  /* 0x000000ff000d7c82 */ /* 0x000fe20008000000 */
[----:B------:R-:W-:-:S05]  /*1eb0*/  UMOV UR4, UR7 ;  /* 0x0000000700047c82 */ /* 0x000fca0008000000 */
.L_x_32:
[----:B------:R-:W-:Y:S01]  /*1ec0*/  ULEA UR33, UR4, UR21, 0x3 ;  /* 0x0000001504217291 */ /* 0x000fe2000f8e18ff */
[----:B--2---:R-:W-:Y:S01]  /*1ed0*/  @!P3 MOV R2, 0x1800 ;  /* 0x000018000002b802 */ /* 0x004fe20000000f00 */
[----:B--2-4-:R-:W-:Y:S10]  /*1ee0*/  @P0 BRA `(.L_x_27) ;  /* 0x00000000000c0947 */ /* 0x014ff40003800000 */
[----:B------:R-:W-:-:S04]  /*1ef0*/  SHF.L.U32 R3, R12, 0x1f, RZ ;  /* 0x0000001f0c037819 */ /* 0x000fc800000006ff */
[----:B------:R-:W2:Y:S02]  /*1f00*/  SYNCS.PHASECHK.TRANS64.TRYWAIT P0, [UR33+0x110], R3 ;  /* 0x00011003ff0075a7 */ /* 0x000ea40008001121 */
[----:B--2---:R-:W-:Y:S05]  /*1f10*/  @!P0 BRA `(.L_x_28) ;  /* 0x0000006c00948947 */ /* 0x004fea0003800000 */
.L_x_27:
[----:B------:R2:W-:Y:S01]  /*1f20*/  @!P3 SYNCS.ARRIVE.TRANS64 RZ, [UR33], R2 ;  /* 0x00000002ffffb9a7 */ /* 0x0005e20008000021 */
[----:B------:R-:W-:-:S04]  /*1f30*/  ULOP3.LUT UR5, UR25, 0x2, URZ, 0xfc, !UPT ;  /* 0x0000000219057892 */ /* 0x000fc8000f8efcff */
[----:B------:R-:W-:-:S09]  /*1f40*/  UISETP.NE.AND UP0, UPT, UR5, 0x2, UPT ;  /* 0x000000020500788c */ /* 0x000fd2000bf05270 */
[----:B------:R-:W-:Y:S05]  /*1f50*/  BRA.U UP0, `(.L_x_29) ;  /* 0x0000000100047547 */ /* 0x000fea000b800000 */
[----:B------:R-:W-:Y:S05]  /*1f60*/  BPT.TRAP 0x1 ;  /* 0x000000040000795c */ /* 0x000fea0000300000 */
.L_x_29:
[----:B------:R-:W-:Y:S04]  /*1f70*/  BSSY.RECONVERGENT B0, `(.L_x_30) ;  /* 0x0000003000007945 */ /* 0x000fe80003800200 */
[----:B------:R-:W-:Y:S05]  /*1f80*/  @P2 BRA `(.L_x_31) ;  /* 0x0000000000042947 */ /* 0x000fea0003800000 */
[----:B------:R-:W-:Y:S05]  /*1f90*/  BPT.TRAP 0x1 ;  /* 0x000000040000795c */ /* 0x000fea0000300000 */
.L_x_31:
[----:B------:R-:W-:Y:S05]  /*1fa0*/  BSYNC.RECONVERGENT B0 ;  /* 0x0000000000007941 */ /* 0x000fea0003800200 */
.L_x_30:
[----:B------:R-:W-:Y:S02]  /*1fb0*/  UIADD3 UR5, UPT, UPT, UR4, 0x1, URZ ;  /* 0x0000000104057890 */ /* 0x000fe4000fffe0ff */
[----:B------:R-:W-:Y:S02]  /*1fc0*/  ULEA UR32, UR4, UR31, 0xb ;  /* 0x0000001f04207291 */ /* 0x000fe4000f8e58ff */
[----:B------:R-:W-:Y:S02]  /*1fd0*/  UISETP.NE.AND UP0, UPT, UR5, 0x22, UPT ;  /* 0x000000220500788c */ /* 0x000fe4000bf05270 */
[----:B------:R-:W-:Y:S02]  /*1fe0*/  ULEA UR8, UR4, UR30, 0xc ;  /* 0x0000001e04087291 */ /* 0x000fe4000f8e60ff */
[----:B------:R-:W-:Y:S02]  /*1ff0*/  USEL UR6, URZ, 0x1, UP0 ;  /* 0x00000001ff067887 */ /* 0x000fe40008000000 */
[----:B------:R-:W-:-:S02]  /*2000*/  USEL UR7, UR5, URZ, UP0 ;  /* 0x000000ff05077287 */ /* 0x000fc40008000000 */
[----:B------:R-:W-:Y:S02]  /*2010*/  UIADD3 UR4, UP0, UPT, UR28, 0x180, URZ ;  /* 0x000001801c047890 */ /* 0x000fe4000ff1e0ff */
[----:B------:R-:W-:Y:S01]  /*2020*/  ULEA UR5, UR7, UR21, 0x3 ;  /* 0x0000001507057291 */ /* 0x000fe2000f8e18ff */
[----:B------:R-:W-:Y:S01]  /*2030*/  LOP3.LUT R12, R12, UR6, RZ, 0x3c, !PT ;  /* 0x000000060c0c7c12 */ /* 0x000fe2000f8e3cff */
[----:B------:R-:W-:Y:S02]  /*2040*/  USHF.L.U32 UR34, UR13, 0x5, URZ ;  /* 0x000000050d227899 */ /* 0x000fe400080006ff */
[----:B------:R-:W-:Y:S01]  /*2050*/  UIADD3 UR13, UPT, UPT, UR13, 0x1, URZ ;  /* 0x000000010d0d7890 */ /* 0x000fe2000fffe0ff */
[----:B-1----:R-:W-:Y:S01]  /*2060*/  SHF.L.U32 R0, R12, 0x1f, RZ ;  /* 0x0000001f0c007819 */ /* 0x002fe200000006ff */
[----:B------:R-:W-:Y:S02]  /*2070*/  UIADD3 UR14, UP1, UPT, UR28, 0x80, URZ ;  /* 0x000000801c0e7890 */ /* 0x000fe4000ff3e0ff */
[----:B------:R-:W-:Y:S01]  /*2080*/  UIADD3 UR32, UPT, UPT, UR21, 0x4600, UR32 ;  /* 0x0000460015207890 */ /* 0x000fe2000fffe020 */
[----:B------:R3:W4:Y:S01]  /*2090*/  SYNCS.PHASECHK.TRANS64.TRYWAIT P0, [UR5+0x110], R0 ;  /* 0x00011000ff0075a7 */ /* 0x0007220008001105 */
[----:B------:R-:W-:-:S02]  /*20a0*/  UIADD3.X UR5, UPT, UPT, URZ, UR29, URZ, UP0, !UPT ;  /* 0x0000001dff057290 */ /* 0x000fc400087fe4ff */
[----:B------:R-:W-:Y:S02]  /*20b0*/  UISETP.NE.AND UP0, UPT, UR13, UR24, UPT ;  /* 0x000000180d00728c */ /* 0x000fe4000bf05270 */
[----:B------:R-:W-:Y:S02]  /*20c0*/  UIADD3.X UR15, UPT, UPT, URZ, UR29, URZ, UP1, !UPT ;  /* 0x0000001dff0f7290 */ /* 0x000fe40008ffe4ff */
[----:B------:R-:W-:Y:S02]  /*20d0*/  UPRMT UR16, URZ, 0x5410, UR27 ;  /* 0x00005410ff107896 */ /* 0x000fe4000800001b */
[----:B------:R-:W-:Y:S02]  /*20e0*/  UIADD3 UR8, UPT, UPT, UR21, 0x15600, UR8 ;  /* 0x0001560015087890 */ /* 0x000fe4000fffe008 */
[----:B------:R-:W-:Y:S01]  /*20f0*/  UPRMT UR6, URZ, 0x5410, UR26 ;  /* 0x00005410ff067896 */ /* 0x000fe2000800001a */
[----:B------:R-:W-:Y:S01]  /*2100*/  UMOV UR18, 0x0 ;  /* 0x0000000000127882 */ /* 0x000fe20000000000 */
[----:B------:R-:W-:Y:S01]  /*2110*/  UMOV UR19, 0x10000000 ;  /* 0x1000000000137882 */ /* 0x000fe20000000000 */
[----:B------:R-:W-:Y:S01]  /*2120*/  UMOV UR12, UR36 ;  /* 0x00000024000c7c82 */ /* 0x000fe20008000000 */
[----:B------:R-:W-:Y:S01]  /*2130*/  UMOV UR9, UR33 ;  /* 0x0000002100097c82 */ /* 0x000fe20008000000 */
[----:B------:R-:W-:Y:S01]  /*2140*/  UMOV UR10, UR34 ;  /* 0x00000022000a7c82 */ /* 0x000fe20008000000 */
[----:B------:R-:W-:Y:S03]  /*2150*/  UTMALDG.3D.MULTICAST [UR32], [UR14], UR16, desc[UR18] ;  /* 0x000012200e0073b4 */ /* 0x000fe60008011810 */
[----:B------:R1:W-:Y:S02]  /*2160*/  UTMALDG.3D.MULTICAST [UR8], [UR4], UR6, desc[UR18] ;  /* 0x00001208040073b4 */ /* 0x0003e40008011806 */
[----:B-1----:R-:W-:Y:S01]  /*2170*/  UMOV UR6, UR24 ;  /* 0x0000001800067c82 */ /* 0x002fe20008000000 */
[----:B------:R-:W-:Y:S01]  /*2180*/  UMOV UR4, UR7 ;  /* 0x0000000700047c82 */ /* 0x000fe20008000000 */
[----:B---3--:R-:W-:Y:S05]  /*2190*/  BRA.U UP0, `(.L_x_32) ;  /* 0xfffffffd00487547 */ /* 0x008fea000b83ffff */
.L_x_26:
[----:B------:R-:W-:Y:S01]  /*21a0*/  ULEA UR4, UR7, UR21, 0x3 ;  /* 0x0000001507047291 */ /* 0x000fe2000f8e18ff */
[----:B-1----:R-:W-:Y:S01]  /*21b0*/  SHF.L.U32 R0, R12, 0x1f, RZ ;  /* 0x0000001f0c007819 */ /* 0x002fe200000006ff */
[----:B------:R-:W-:Y:S01]  /*21c0*/  @!P1 SYNCS.ARRIVE.TRANS64.A1T0 RZ, [UR21+0x248], RZ ;  /* 0x000248ffffff99a7 */ /* 0x000fe20008100015 */
[----:B------:R-:W-:-:S06]  /*21d0*/  UISETP.GT.AND UP0, UPT, UR45, UR44, UPT ;  /* 0x0000002c2d00728c */ /* 0x000fcc000bf04270 */
[----:B--2-4-:R1:W2:Y:S03]  /*21e0*/  SYNCS.PHASECHK.TRANS64.TRYWAIT P0, [UR4+0x110], R0 ;  /* 0x00011000ff0075a7 */ /* 0x0142a60008001104 */
[----:B------:R-:W-:Y:S05]  /*21f0*/  BRA.U !UP0, `(.L_x_33) ;  /* 0x0000000108bc7547 */ /* 0x000fea000b800000 */
[----:B------:R-:W-:Y:S01]  /*2200*/  UIADD3 UR13, UPT, UPT, UR47, UR6, URZ ;  /* 0x000000062f0d7290 */ /* 0x000fe2000fffe0ff */
[----:B------:R-:W-:-:S11]  /*2210*/  UMOV UR4, UR7 ;  /* 0x0000000700047c82 */ /* 0x000fd60008000000 */
.L_x_39:
[----:B------:R-:W-:Y:S01]  /*2220*/  ULEA UR17, UR4, UR21, 0x3 ;  /* 0x0000001504117291 */ /* 0x000fe2000f8e18ff */
[----:B--2---:R-:W-:Y:S01]  /*2230*/  @!P3 MOV R2, 0x1800 ;  /* 0x000018000002b802 */ /* 0x004fe20000000f00 */
[----:B--2-4-:R-:W-:Y:S10]  /*2240*/  @P0 BRA `(.L_x_34) ;  /* 0x00000000000c0947 */ /* 0x014ff40003800000 */
[----:B------:R-:W-:-:S04]  /*2250*/  SHF.L.U32 R3, R12, 0x1f, RZ ;  /* 0x0000001f0c037819 */ /* 0x000fc800000006ff */
[----:B------:R-:W2:Y:S02]  /*2260*/  SYNCS.PHASECHK.TRANS64.TRYWAIT P0, [UR17+0x110], R3 ;  /* 0x00011003ff0075a7 */ /* 0x000ea40008001111 */
[----:B--2---:R-:W-:Y:S05]  /*2270*/  @!P0 BRA `(.L_x_35) ;  /* 0x0000006800d48947 */ /* 0x004fea0003800000 */
.L_x_34:
[----:B------:R2:W-:Y:S01]  /*2280*/  @!P3 SYNCS.ARRIVE.TRANS64 RZ, [UR17], R2 ;  /* 0x00000002ffffb9a7 */ /* 0x0005e20008000011 */
[----:B------:R-:W-:-:S04]  /*2290*/  ULOP3.LUT UR5, UR25, 0x2, URZ, 0xfc, !UPT ;  /* 0x0000000219057892 */ /* 0x000fc8000f8efcff */
[----:B------:R-:W-:-:S09]  /*22a0*/  UISETP.NE.AND UP0, UPT, UR5, 0x2, UPT ;  /* 0x000000020500788c */ /* 0x000fd2000bf05270 */
[----:B------:R-:W-:Y:S05]  /*22b0*/  BRA.U UP0, `(.L_x_36) ;  /* 0x0000000100047547 */ /* 0x000fea000b800000 */
[----:B------:R-:W-:Y:S05]  /*22c0*/  BPT.TRAP 0x1 ;  /* 0x000000040000795c */ /* 0x000fea0000300000 */
.L_x_36:
[----:B------:R-:W-:Y:S04]  /*22d0*/  BSSY.RECONVERGENT B0, `(.L_x_37) ;  /* 0x0000003000007945 */ /* 0x000fe80003800200 */
[----:B------:R-:W-:Y:S05]  /*22e0*/  @P2 BRA `(.L_x_38) ;  /* 0x0000000000042947 */ /* 0x000fea0003800000 */
[----:B------:R-:W-:Y:S05]  /*22f0*/  BPT.TRAP 0x1 ;  /* 0x000000040000795c */ /* 0x000fea0000300000 */
.L_x_38:
[----:B------:R-:W-:Y:S05]  /*2300*/  BSYNC.RECONVERGENT B0 ;  /* 0x0000000000007941 */ /* 0x000fea0003800200 */
.L_x_37:
[----:B------:R-:W-:Y:S02]  /*2310*/  UIADD3 UR5, UPT, UPT, UR4, 0x1, URZ ;  /* 0x0000000104057890 */ /* 0x000fe4000fffe0ff */
[----:B------:R-:W-:Y:S02]  /*2320*/  UIADD3 UR14, UP1, UPT, UR28, 0x80, URZ ;  /* 0x000000801c0e7890 */ /* 0x000fe4000ff3e0ff */
[----:B------:R-:W-:Y:S02]  /*2330*/  UISETP.NE.AND UP0, UPT, UR5, 0x22, UPT ;  /* 0x000000220500788c */ /* 0x000fe4000bf05270 */
[----:B------:R-:W-:Y:S02]  /*2340*/  ULEA UR16, UR4, UR38, 0xb ;  /* 0x0000002604107291 */ /* 0x000fe4000f8e58ff */
[----:B------:R-:W-:Y:S02]  /*2350*/  USEL UR8, URZ, 0x1, UP0 ;  /* 0x00000001ff087887 */ /* 0x000fe40008000000 */
[----:B------:R-:W-:-:S02]  /*2360*/  USEL UR7, UR5, URZ, UP0 ;  /* 0x000000ff05077287 */ /* 0x000fc40008000000 */
[----:B------:R-:W-:Y:S02]  /*2370*/  UIADD3 UR22, UP0, UPT, UR28, 0x180, URZ ;  /* 0x000001801c167890 */ /* 0x000fe4000ff1e0ff */
[----:B------:R-:W-:Y:S01]  /*2380*/  ULEA UR5, UR7, UR21, 0x3 ;  /* 0x0000001507057291 */ /* 0x000fe2000f8e18ff */
[----:B------:R-:W-:Y:S01]  /*2390*/  LOP3.LUT R12, R12, UR8, RZ, 0x3c, !PT ;  /* 0x000000080c0c7c12 */ /* 0x000fe2000f8e3cff */
[----:B------:R-:W-:Y:S02]  /*23a0*/  ULEA UR8, UR4, UR37, 0xc ;  /* 0x0000002504087291 */ /* 0x000fe4000f8e60ff */
[----:B------:R-:W-:Y:S01]  /*23b0*/  USHF.L.U32 UR18, UR6, 0x5, URZ ;  /* 0x0000000506127899 */ /* 0x000fe200080006ff */
[----:B-1----:R-:W-:Y:S01]  /*23c0*/  SHF.L.U32 R0, R12, 0x1f, RZ ;  /* 0x0000001f0c007819 */ /* 0x002fe200000006ff */
[----:B------:R-:W-:Y:S02]  /*23d0*/  UPRMT UR4, URZ, 0x5410, UR27 ;  /* 0x00005410ff047896 */ /* 0x000fe4000800001b */
[----:B------:R-:W-:Y:S01]  /*23e0*/  UIADD3.X UR15, UPT, UPT, URZ, UR29, URZ, UP1, !UPT ;  /* 0x0000001dff0f7290 */ /* 0x000fe20008ffe4ff */
[----:B------:R3:W4:Y:S01]  /*23f0*/  SYNCS.PHASECHK.TRANS64.TRYWAIT P0, [UR5+0x110], R0 ;  /* 0x00011000ff0075a7 */ /* 0x0007220008001105 */
[----:B------:R-:W-:-:S02]  /*2400*/  UPRMT UR5, URZ, 0x5410, UR26 ;  /* 0x00005410ff057896 */ /* 0x000fc4000800001a */
[----:B------:R-:W-:Y:S01]  /*2410*/  UIADD3.X UR23, UPT, UPT, URZ, UR29, URZ, UP0, !UPT ;  /* 0x0000001dff177290 */ /* 0x000fe200087fe4ff */
[----:B------:R-:W-:Y:S01]  /*2420*/  UMOV UR32, 0x0 ;  /* 0x0000000000207882 */ /* 0x000fe20000000000 */
[----:B------:R-:W-:Y:S01]  /*2430*/  UMOV UR33, 0x10000000 ;  /* 0x1000000000217882 */ /* 0x000fe20000000000 */
[----:B------:R-:W-:Y:S01]  /*2440*/  UMOV UR19, UR35 ;  /* 0x0000002300137c82 */ /* 0x000fe20008000000 */
[----:B------:R-:W-:Y:S01]  /*2450*/  UMOV UR20, UR36 ;  /* 0x0000002400147c82 */ /* 0x000fe20008000000 */
[----:B------:R-:W-:Y:S01]  /*2460*/  UMOV UR12, UR36 ;  /* 0x00000024000c7c82 */ /* 0x000fe20008000000 */
[----:B------:R-:W-:Y:S01]  /*2470*/  UMOV UR9, UR17 ;  /* 0x0000001100097c82 */ /* 0x000fe20008000000 */
[----:B------:R-:W-:Y:S01]  /*2480*/  UMOV UR10, UR18 ;  /* 0x00000012000a7c82 */ /* 0x000fe20008000000 */
[----:B------:R1:W-:Y:S01]  /*2490*/  UTMALDG.3D.MULTICAST [UR16], [UR14], UR4, desc[UR32] ;  /* 0x000020100e0073b4 */ /* 0x0003e20008011804 */
[----:B------:R-:W-:-:S04]  /*24a0*/  UIADD3 UR6, UPT, UPT, UR6, 0x1, URZ ;  /* 0x0000000106067890 */ /* 0x000fc8000fffe0ff */
[----:B------:R-:W-:Y:S01]  /*24b0*/  UISETP.NE.AND UP0, UPT, UR6, UR13, UPT ;  /* 0x0000000d0600728c */ /* 0x000fe2000bf05270 */
[----:B------:R3:W-:Y:S01]  /*24c0*/  UTMALDG.3D.MULTICAST [UR8], [UR22], UR5, desc[UR32] ;  /* 0x00002008160073b4 */ /* 0x0007e20008011805 */
[----:B-1----:R-:W-:-:S07]  /*24d0*/  UMOV UR4, UR7 ;  /* 0x0000000700047c82 */ /* 0x002fce0008000000 */
[----:B---3--:R-:W-:Y:S05]  /*24e0*/  BRA.U UP0, `(.L_x_39) ;  /* 0xfffffffd004c7547 */ /* 0x008fea000b83ffff */
.L_x_33:
[C---:B------:R-:W-:Y:S01]  /*24f0*/  LEA R3, R11.reuse, UR21, 0x3 ;  /* 0x000000150b037c11 */ /* 0x040fe2000f8e18ff */
[----:B------:R-:W-:Y:S01]  /*2500*/  NOP ;  /* 0x0000000000007918 */ /* 0x000fe20000000000 */
[----:B-1----:R-:W-:Y:S02]  /*2510*/  SHF.L.U32 R0, R10, 0x1f, RZ ;  /* 0x0000001f0a007819 */ /* 0x002fe400000006ff */
[----:B------:R-:W-:Y:S02]  /*2520*/  LEA R5, R11, UR21, 0x4 ;  /* 0x000000150b057c11 */ /* 0x000fe4000f8e20ff */
[----:B--2-4-:R-:W1:Y:S02]  /*2530*/  SYNCS.PHASECHK.TRANS64.TRYWAIT P0, [R3+URZ+0x250], R0 ;  /* 0x00025000030075a7 */ /* 0x014e6400080011ff */
[----:B-1----:R-:W-:Y:S05]  /*2540*/  @!P0 BRA `(.L_x_40) ;  /* 0x0000006800388947 */ /* 0x002fea0003800000 */
.L_x_146:
[----:B------:R-:W2:Y:S01]  /*2550*/  LDS.128 R4, [R5+0x2e0] ;  /* 0x0002e00005047984 */ /* 0x000ea20000000c00 */
[----:B------:R-:W-:Y:S01]  /*2560*/  UISETP.GE.AND UP0, UPT, UR42, 0x1, UPT ;  /* 0x000000012a00788c */ /* 0x000fe2000bf06270 */
[----:B------:R-:W-:Y:S01]  /*2570*/  @!PT LDS RZ, [RZ] ;  /* 0x00000000fffff984 */ /* 0x000fe20000000800 */
[----:B------:R-:W-:Y:S01]  /*2580*/  @!PT LDS RZ, [RZ] ;  /* 0x00000000fffff984 */ /* 0x000fe20000000800 */
[----:B------:R-:W-:Y:S01]  /*2590*/  @!PT LDS RZ, [RZ] ;  /* 0x00000000fffff984 */ /* 0x000fe20000000800 */
[----:B------:R-:W-:Y:S01]  /*25a0*/  @!PT LDS RZ, [RZ] ;  /* 0x00000000fffff984 */ /* 0x000fe20000000800 */
[----:B------:R3:W-:Y:S06]  /*25b0*/  MEMBAR.ALL.CTA ;  /* 0x0000000000007992 */ /* 0x0007ec0000008000 */
[----:B---3--:R-:W3:Y:S01]  /*25c0*/  FENCE.VIEW.ASYNC.S ;  /* 0x00000000000073c6 */ /* 0x008ee20000000000 */
[----:B--2---:R-:W-:-:S13]  /*25d0*/  LOP3.LUT P0, RZ, R6, 0x1, RZ, 0xc0, !PT ;  /* 0x0000000106ff7812 */ /* 0x004fda000780c0ff */
[----:B---3--:R-:W-:Y:S01]  /*25e0*/  VOTEU.ANY UP1, P0 ;  /* 0x0000000000ff7886 */ /* 0x008fe20000020100 */
[----:B------:R-:W-:-:S13]  /*25f0*/  PLOP3.LUT P0, PT, PT, PT, UP1, 0x80, 0x8 ;  /* 0x000000000008781c */ /* 0x000fda0003f0f018 */
[----:B-1----:R-:W-:Y:S02]  /*2600*/  @P0 LOP3.LUT R0, R5, 0xffff, RZ, 0xc0, !PT ;  /* 0x0000ffff05000812 */ /* 0x002fe400078ec0ff */
[----:B------:R-:W-:Y:S02]  /*2610*/  @P0 MOV R2, R4 ;  /* 0x0000000400020202 */ /* 0x000fe40000000f00 */
[----:B------:R-:W-:Y:S01]  /*2620*/  @P0 R2UR UR5, R0 ;  /* 0x00000000000502ca */ /* 0x000fe200000e0000 */
[----:B------:R-:W-:Y:S01]  /*2630*/  VIADD R0, R3, 0x260 ;  /* 0x0000026003007836 */ /* 0x000fe20000000000 */
[----:B------:R-:W-:Y:S02]  /*2640*/  @P0 SHF.R.U32.HI R4, RZ, 0x10, R5 ;  /* 0x00000010ff040819 */ /* 0x000fe40000011605 */
[----:B------:R-:W-:Y:S02]  /*2650*/  @P0 R2UR UR6, R2 ;  /* 0x00000000020602ca */ /* 0x000fe400000e0000 */
[----:B------:R-:W-:-:S02]  /*2660*/  PRMT R0, RZ, 0x654, R0 ;  /* 0x00000654ff007816 */ /* 0x000fc40000000000 */
[----:B------:R-:W-:Y:S02]  /*2670*/  @P0 R2UR UR4, R4 ;  /* 0x00000000040402ca */ /* 0x000fe400000e0000 */
[----:B------:R1:W-:Y:S03]  /*2680*/  SYNCS.ARRIVE.TRANS64.RED.A1T0 RZ, [R0+URZ], RZ ;  /* 0x000000ff00ff79a7 */ /* 0x0003e600081004ff */
[----:B------:R-:W-:-:S04]  /*2690*/  @UP1 UMOV UR39, UR5 ;  /* 0x0000000500271c82 */ /* 0x000fc80008000000 */
[----:B------:R-:W-:-:S04]  /*26a0*/  @UP1 UMOV UR40, UR6 ;  /* 0x0000000600281c82 */ /* 0x000fc80008000000 */
[----:B------:R-:W-:Y:S01]  /*26b0*/  @UP1 UMOV UR36, UR4 ;  /* 0x0000000400241c82 */ /* 0x000fe20008000000 */
[----:B------:R-:W-:Y:S05]  /*26c0*/  BRA.U !UP0, `(.L_x_41) ;  /* 0x0000000108d47547 */ /* 0x000fea000b800000 */
[----:B------:R-:W2:Y:S01]  /*26d0*/  LDCU.128 UR12, c[0x0][0xb10] ;  /* 0x00016200ff0c77ac */ /* 0x000ea20008000c00 */
[----:B------:R-:W3:Y:S01]  /*26e0*/  LDCU UR22, c[0x0][0xb20] ;  /* 0x00016400ff1677ac */ /* 0x000ee20008000800 */
[----:B------:R-:W4:Y:S01]  /*26f0*/  LDCU UR20, c[0x0][0xb0c] ;  /* 0x00016180ff1477ac */ /* 0x000f220008000800 */
[----:B------:R-:W1:Y:S01]  /*2700*/  LDCU.64 UR8, c[0x0][0xb28] ;  /* 0x00016500ff0877ac */ /* 0x000e620008000a00 */
[----:B------:R-:W-:Y:S02]  /*2710*/  UISETP.NE.AND UP3, UPT, UR42, 0x1, UPT ;  /* 0x000000012a00788c */ /* 0x000fe4000bf65270 */
[----:B--2---:R-:W-:Y:S02]  /*2720*/  UIMAD.WIDE.U32 UR10, UR41, UR15, URZ ;  /* 0x0000000f290a72a5 */ /* 0x004fe4000f8e00ff */
[----:B------:R-:W-:Y:S02]  /*2730*/  UIMAD.WIDE.U32 UR4, UR43, UR12, URZ ;  /* 0x0000000c2b0472a5 */ /* 0x000fe4000f8e00ff */
[----:B------:R-:W-:-:S02]  /*2740*/  UISETP.NE.AND UP0, UPT, UR14, 0x1, UPT ;  /* 0x000000010e00788c */ /* 0x000fc4000bf05270 */
[----:B------:R-:W-:Y:S01]  /*2750*/  UIMAD.WIDE.U32 UR18, UR39, UR15, URZ ;  /* 0x0000000f271272a5 */ /* 0x000fe2000f8e00ff */
[----:B------:R-:W-:Y:S02]  /*2760*/  UMOV UR10, UR11 ;  /* 0x0000000b000a7c82 */ /* 0x000fe40008000000 */
[----:B------:R-:W-:Y:S01]  /*2770*/  UMOV UR4, UR5 ;  /* 0x0000000500047c82 */ /* 0x000fe20008000000 */
[----:B---3--:R-:W-:Y:S02]  /*2780*/  USHF.R.U32.HI UR10, URZ, UR22, UR10 ;  /* 0x00000016ff0a7299 */ /* 0x008fe4000801160a */
[----:B----4-:R-:W-:Y:S02]  /*2790*/  UISETP.NE.AND UP2, UPT, UR20, 0x1, UPT ;  /* 0x000000011400788c */ /* 0x010fe4000bf45270 */
[----:B------:R-:W-:Y:S02]  /*27a0*/  USHF.R.U32.HI UR4, URZ, UR13, UR4 ;  /* 0x0000000dff047299 */ /* 0x000fe40008011604 */
[----:B------:R-:W-:-:S02]  /*27b0*/  USEL UR5, UR41, UR10, !UP0 ;  /* 0x0000000a29057287 */ /* 0x000fc4000c000000 */
[----:B------:R-:W-:Y:S02]  /*27c0*/  USEL UR6, UR43, UR4, !UP2 ;  /* 0x000000042b067287 */ /* 0x000fe4000d000000 */
[----:B-1----:R-:W-:Y:S01]  /*27d0*/  UIMAD.WIDE.U32 UR10, UR5, UR8, URZ ;  /* 0x00000008050a72a5 */ /* 0x002fe2000f8e00ff */
[----:B------:R-:W-:Y:S01]  /*27e0*/  UMOV UR4, UR19 ;  /* 0x0000001300047c82 */ /* 0x000fe20008000000 */
[----:B------:R-:W-:Y:S02]  /*27f0*/  UIMAD.WIDE.U32 UR16, UR40, UR12, URZ ;  /* 0x0000000c281072a5 */ /* 0x000fe4000f8e00ff */
[----:B------:R-:W-:-:S03]  /*2800*/  UIMAD.WIDE.U32 UR18, UR6, UR8, URZ ;  /* 0x00000008061272a5 */ /* 0x000fc6000f8e00ff */
[----:B------:R-:W-:Y:S01]  /*2810*/  UMOV UR10, UR11 ;  /* 0x0000000b000a7c82 */ /* 0x000fe20008000000 */
[----:B------:R-:W-:Y:S02]  /*2820*/  USHF.R.U32.HI UR4, URZ, UR22, UR4 ;  /* 0x00000016ff047299 */ /* 0x000fe40008011604 */
[----:B------:R-:W-:Y:S01]  /*2830*/  @UP3 USHF.R.U32.HI UR5, URZ, UR9, UR10 ;  /* 0x00000009ff053299 */ /* 0x000fe2000801160a */
[----:B------:R-:W-:Y:S01]  /*2840*/  UMOV UR16, UR17 ;  /* 0x0000001100107c82 */ /* 0x000fe20008000000 */
[----:B------:R-:W-:Y:S01]  /*2850*/  UMOV UR18, UR19 ;  /* 0x0000001300127c82 */ /* 0x000fe20008000000 */
[----:B------:R-:W-:Y:S02]  /*2860*/  USHF.R.U32.HI UR13, URZ, UR13, UR16 ;  /* 0x0000000dff0d7299 */ /* 0x000fe40008011610 */
[----:B------:R-:W-:Y:S02]  /*2870*/  USEL UR4, UR39, UR4, !UP0 ;  /* 0x0000000427047287 */ /* 0x000fe4000c000000 */
[----:B------:R-:W-:-:S02]  /*2880*/  @UP3 USHF.R.U32.HI UR6, URZ, UR9, UR18 ;  /* 0x00000009ff063299 */ /* 0x000fc40008011612 */
[----:B------:R-:W-:Y:S02]  /*2890*/  UIMAD UR10, UR42, UR5, URZ ;  /* 0x000000052a0a72a4 */ /* 0x000fe4000f8e02ff */
[----:B------:R-:W-:Y:S02]  /*28a0*/  USEL UR5, UR40, UR13, !UP2 ;  /* 0x0000000d28057287 */ /* 0x000fe4000d000000 */
[----:B------:R-:W-:Y:S02]  /*28b0*/  UIMAD UR12, UR42, UR6, URZ ;  /* 0x000000062a0c72a4 */ /* 0x000fe4000f8e02ff */
[----:B------:R-:W-:Y:S02]  /*28c0*/  UISETP.GE.AND UP0, UPT, UR4, UR10, UPT ;  /* 0x0000000a0400728c */ /* 0x000fe4000bf06270 */
[----:B------:R-:W-:Y:S02]  /*28d0*/  UIMAD.WIDE.U32 UR10, UR4, UR8, URZ ;  /* 0x00000008040a72a5 */ /* 0x000fe4000f8e00ff */
[----:B------:R-:W-:-:S02]  /*28e0*/  UISETP.GE.OR UP0, UPT, UR5, UR12, UP0 ;  /* 0x0000000c0500728c */ /* 0x000fc40008706670 */
        /* <DEDUP_REMOVED lines=19> */
.L_x_41:
[----:B------:R-:W2:Y:S02]  /*2a20*/  LDCU UR4, c[0x0][0xb30] ;  /* 0x00016600ff0477ac */ /* 0x000ea40008000800 */
[----:B--2---:R-:W-:-:S09]  /*2a30*/  UISETP.NE.AND UP0, UPT, UR4, 0x1, UPT ;  /* 0x000000010400788c */ /* 0x004fd2000bf05270 */
[----:B------:R-:W-:Y:S05]  /*2a40*/  BRA.U UP0, `(.L_x_42) ;  /* 0x0000000100447547 */ /* 0x000fea000b800000 */
        /* <DEDUP_REMOVED lines=17> */
.L_x_42:
[----:B------:R-:W-:Y:S01]  /*2b60*/  VIADD R11, R11, 0x1 ;  /* 0x000000010b0b7836 */ /* 0x000fe20000000000 */
[----:B------:R-:W-:Y:S01]  /*2b70*/  PLOP3.LUT P1, PT, PT, PT, PT, 0x80, 0x8 ;  /* 0x000000000008781c */ /* 0x000fe20003f2f070 */
[----:B------:R-:W-:Y:S02]  /*2b80*/  UIADD3 UR16, UPT, UPT, UR40, UR59, URZ ;  /* 0x0000003b28107290 */ /* 0x000fe4000fffe0ff */
[----:B------:R-:W-:Y:S01]  /*2b90*/  UIADD3 UR20, UPT, UPT, UR39, UR62, URZ ;  /* 0x0000003e27147290 */ /* 0x000fe2000fffe0ff */
[----:B------:R-:W-:-:S04]  /*2ba0*/  ISETP.NE.AND P0, PT, R11, 0x2, PT ;  /* 0x000000020b00780c */ /* 0x000fc80003f05270 */
[----:B------:R-:W-:Y:S02]  /*2bb0*/  SEL R3, RZ, 0x1, P0 ;  /* 0x00000001ff037807 */ /* 0x000fe40000000000 */
[----:B------:R-:W-:Y:S02]  /*2bc0*/  SEL R11, R11, RZ, P0 ;  /* 0x000000ff0b0b7207 */ /* 0x000fe40000000000 */
[----:B------:R-:W-:Y:S01]  /*2bd0*/  LOP3.LUT R10, R10, R3, RZ, 0x3c, !PT ;  /* 0x000000030a0a7212 */ /* 0x000fe200078e3cff */
[----:B------:R-:W-:Y:S06]  /*2be0*/  BRA.U UP1, `(.L_x_43) ;  /* 0xfffffff101547547 */ /* 0x000fec000b83ffff */
[----:B------:R-:W-:Y:S01]  /*2bf0*/  UIADD3 UR21, UPT, UPT, UR21, 0x110, URZ ;  /* 0x0000011015157890 */ /* 0x000fe2000fffe0ff */
[----:B------:R-:W-:-:S03]  /*2c00*/  SHF.L.U32 R3, R12, 0x1f, RZ ;  /* 0x0000001f0c037819 */ /* 0x000fc600000006ff */
[----:B------:R-:W-:-:S09]  /*2c10*/  ULEA UR4, UR7, UR21, 0x3 ;  /* 0x0000001507047291 */ /* 0x000fd2000f8e18ff */
[----:B------:R-:W2:Y:S02]  /*2c20*/  SYNCS.PHASECHK.TRANS64.TRYWAIT P0, [UR4], R3 ;  /* 0x00000003ff0075a7 */ /* 0x000ea40008001104 */
[----:B--2---:R-:W-:Y:S05]  /*2c30*/  @!P0 BRA `(.L_x_44) ;  /* 0x0000006000908947 */ /* 0x004fea0003800000 */
.L_x_148:
[----:B------:R-:W-:-:S04]  /*2c40*/  UIADD3 UR4, UPT, UPT, UR7, 0x1, URZ ;  /* 0x0000000107047890 */ /* 0x000fc8000fffe0ff */
[----:B------:R-:W-:-:S04]  /*2c50*/  UISETP.NE.AND UP0, UPT, UR4, 0x22, UPT ;  /* 0x000000220400788c */ /* 0x000fc8000bf05270 */
[----:B------:R-:W-:Y:S02]  /*2c60*/  USEL UR6, URZ, 0x1, UP0 ;  /* 0x00000001ff067887 */ /* 0x000fe40008000000 */
[----:B------:R-:W-:-:S04]  /*2c70*/  USEL UR4, UR4, URZ, UP0 ;  /* 0x000000ff04047287 */ /* 0x000fc80008000000 */
[----:B------:R-:W-:Y:S01]  /*2c80*/  ULEA UR5, UR4, UR21, 0x3 ;  /* 0x0000001504057291 */ /* 0x000fe2000f8e18ff */
[----:B------:R-:W-:-:S04]  /*2c90*/  LOP3.LUT R2, R12, UR6, RZ, 0x3c, !PT ;  /* 0x000000060c027c12 */ /* 0x000fc8000f8e3cff */
[----:B-1----:R-:W-:-:S04]  /*2ca0*/  SHF.L.U32 R3, R2, 0x1f, RZ ;  /* 0x0000001f02037819 */ /* 0x002fc800000006ff */
[----:B------:R-:W1:Y:S02]  /*2cb0*/  SYNCS.PHASECHK.TRANS64.TRYWAIT P0, [UR5], R3 ;  /* 0x00000003ff0075a7 */ /* 0x000e640008001105 */
[----:B-1----:R-:W-:Y:S05]  /*2cc0*/  @!P0 BRA `(.L_x_45) ;  /* 0x0000006000848947 */ /* 0x002fea0003800000 */
.L_x_150:
        /* <DEDUP_REMOVED lines=9> */
.L_x_152:
        /* <DEDUP_REMOVED lines=9> */
.L_x_154:
        /* <DEDUP_REMOVED lines=9> */
.L_x_156:
        /* <DEDUP_REMOVED lines=9> */
.L_x_158:
        /* <DEDUP_REMOVED lines=9> */
.L_x_160:
        /* <DEDUP_REMOVED lines=9> */
.L_x_162:
        /* <DEDUP_REMOVED lines=9> */
.L_x_164:
        /* <DEDUP_REMOVED lines=9> */
.L_x_166:
        /* <DEDUP_REMOVED lines=9> */
.L_x_168:
        /* <DEDUP_REMOVED lines=9> */
.L_x_170:
        /* <DEDUP_REMOVED lines=9> */
.L_x_172:
        /* <DEDUP_REMOVED lines=9> */
.L_x_174:
        /* <DEDUP_REMOVED lines=9> */
.L_x_176:
        /* <DEDUP_REMOVED lines=9> */
.L_x_178:
        /* <DEDUP_REMOVED lines=9> */
.L_x_180:
        /* <DEDUP_REMOVED lines=9> */
.L_x_182:
        /* <DEDUP_REMOVED lines=9> */
.L_x_184:
        /* <DEDUP_REMOVED lines=9> */
.L_x_186:
        /* <DEDUP_REMOVED lines=9> */
.L_x_188:
        /* <DEDUP_REMOVED lines=9> */
.L_x_190:
        /* <DEDUP_REMOVED lines=9> */
.L_x_192:
        /* <DEDUP_REMOVED lines=9> */
.L_x_194:
        /* <DEDUP_REMOVED lines=9> */
.L_x_196:
        /* <DEDUP_REMOVED lines=9> */
.L_x_198:
        /* <DEDUP_REMOVED lines=9> */
.L_x_200:
        /* <DEDUP_REMOVED lines=9> */
.L_x_202:
        /* <DEDUP_REMOVED lines=9> */
.L_x_204:
        /* <DEDUP_REMOVED lines=9> */
.L_x_206:
        /* <DEDUP_REMOVED lines=9> */
.L_x_208:
        /* <DEDUP_REMOVED lines=9> */
.L_x_210:
        /* <DEDUP_REMOVED lines=9> */
.L_x_212:
[----:B------:R-:W-:-:S04]  /*3e40*/  UIADD3 UR4, UPT, UPT, UR4, 0x1, URZ ;  /* 0x0000000104047890 */ /* 0x000fc8000fffe0ff */
[----:B------:R-:W-:-:S04]  /*3e50*/  UISETP.NE.AND UP0, UPT, UR4, 0x22, UPT ;  /* 0x000000220400788c */ /* 0x000fc8000bf05270 */
[----:B------:R-:W-:Y:S02]  /*3e60*/  USEL UR5, URZ, 0x1, UP0 ;  /* 0x00000001ff057887 */ /* 0x000fe40008000000 */
[----:B------:R-:W-:-:S04]  /*3e70*/  USEL UR4, UR4, URZ, UP0 ;  /* 0x000000ff04047287 */ /* 0x000fc80008000000 */
[----:B------:R-:W-:Y:S01]  /*3e80*/  ULEA UR4, UR4, UR21, 0x3 ;  /* 0x0000001504047291 */ /* 0x000fe2000f8e18ff */
[----:B-1----:R-:W-:-:S04]  /*3e90*/  LOP3.LUT R3, R2, UR5, RZ, 0x3c, !PT ;  /* 0x0000000502037c12 */ /* 0x002fc8000f8e3cff */
[----:B------:R-:W-:Y:S01]  /*3ea0*/  SHF.L.U32 R3, R3, 0x1f, RZ ;  /* 0x0000001f03037819 */ /* 0x000fe200000006ff */
[----:B------:R-:W-:-:S07]  /*3eb0*/  IMAD.U32 R0, RZ, RZ, UR4 ;  /* 0x00000004ff007e24 */ /* 0x000fce000f8e00ff */
.L_x_77:
[----:B-1----:R1:W2:Y:S02]  /*3ec0*/  SYNCS.PHASECHK.TRANS64.TRYWAIT P0, [R0+URZ], R3 ;  /* 0x00000003000075a7 */ /* 0x0022a400080011ff */
[----:B--2---:R-:W-:Y:S05]  /*3ed0*/  @!P0 NANOSLEEP.SYNCS 0x989680 ;  /* 0x009896800000895d */ /* 0x004fea0003900000 */
[----:B------:R-:W2:Y:S02]  /*3ee0*/  @!P0 SYNCS.PHASECHK.TRANS64 P0, [R0+URZ], R3 ;  /* 0x00000003000085a7 */ /* 0x000ea400080010ff */
[----:B--2---:R-:W-:Y:S05]  /*3ef0*/  @P0 EXIT ;  /* 0x000000000000094d */ /* 0x004fea0003800000 */
[----:B------:R-:W-:Y:S05]  /*3f00*/  BRA `(.L_x_77) ;  /* 0xfffffffc00ec7947 */ /* 0x000fea000383ffff */
.L_x_23:
[----:B------:R-:W2:Y:S02]  /*3f10*/  S2UR UR4, SR_CgaCtaId ;  /* 0x00000000000479c3 */ /* 0x000ea40000008800 */
[----:B--2---:R-:W-:-:S04]  /*3f20*/  UISETP.NE.AND UP0, UPT, UR4, URZ, UPT ;  /* 0x000000ff0400728c */ /* 0x004fc8000bf05270 */
[----:B------:R-:W-:-:S09]  /*3f30*/  UISETP.NE.OR UP0, UPT, UR17, 0x1, UP0 ;  /* 0x000000011100788c */ /* 0x000fd20008705670 */
[----:B------:R-:W-:Y:S05]  /*3f40*/  BRA.U UP0, `(.L_x_78) ;  /* 0x00000005004c7547 */ /* 0x000fea000b800000 */
[----:B------:R-:W2:Y:S01]  /*3f50*/  S2UR UR5, SR_CgaCtaId ;  /* 0x00000000000579c3 */ /* 0x000ea20000008800 */
[----:B------:R-:W-:Y:S01]  /*3f60*/  UMOV UR4, 0x400 ;  /* 0x0000040000047882 */ /* 0x000fe20000000000 */
[----:B------:R-:W-:Y:S01]  /*3f70*/  ISETP.GE.U32.AND P2, PT, R0, 0x4, PT ;  /* 0x000000040000780c */ /* 0x000fe20003f46070 */
[----:B------:R-:W-:Y:S01]  /*3f80*/  IMAD.MOV.U32 R12, RZ, RZ, 0x1 ;  /* 0x00000001ff0c7424 */ /* 0x000fe200078e00ff */
[----:B------:R-:W-:Y:S02]  /*3f90*/  CS2R R10, SRZ ;  /* 0x00000000000a7805 */ /* 0x000fe4000001ff00 */
[----:B------:R-:W-:Y:S01]  /*3fa0*/  CS2R R8, SRZ ;  /* 0x0000000000087805 */ /* 0x000fe2000001ff00 */
[----:B--2---:R-:W-:-:S03]  /*3fb0*/  ULEA UR6, UR5, UR4, 0x18 ;  /* 0x0000000405067291 */ /* 0x004fc6000f8ec0ff */
[----:B------:R-:W-:-:S09]  /*3fc0*/  UMOV UR5, URZ ;  /* 0x000000ff00057c82 */ /* 0x000fd20008000000 */
.L_x_82:
[----:B------:R-:W-:Y:S02]  /*3fd0*/  LEA R2, R8, UR6, 0x3 ;  /* 0x0000000608027c11 */ /* 0x000fe4000f8e18ff */
[----:B------:R-:W-:-:S03]  /*3fe0*/  SHF.L.U32 R5, R9, 0x1f, RZ ;  /* 0x0000001f09057819 */ /* 0x000fc600000006ff */
[----:B------:R-:W-:Y:S01]  /*3ff0*/  VIADD R4, R2, 0x2c0 ;  /* 0x000002c002047836 */ /* 0x000fe20000000000 */
[----:B------:R-:W2:Y:S02]  /*4000*/  SYNCS.PHASECHK.TRANS64.TRYWAIT P0, [R2+URZ+0x2b0], R5 ;  /* 0x0002b005020075a7 */ /* 0x000ea400080011ff */
[----:B--2---:R-:W-:Y:S05]  /*4010*/  @!P0 BRA `(.L_x_79) ;  /* 0x0000005800b08947 */ /* 0x004fea0003800000 */
.L_x_213:
[----:B------:R-:W-:Y:S01]  /*4020*/  ULEA UR4, UR5, UR6, 0x3 ;  /* 0x0000000605047291 */ /* 0x000fe2000f8e18ff */
[----:B------:R-:W-:Y:S02]  /*4030*/  PRMT R4, RZ, 0x654, R4 ;  /* 0x00000654ff047816 */ /* 0x000fe40000000004 */
[----:B--2---:R-:W-:Y:S01]  /*4040*/  SHF.L.U32 R5, R12, 0x1f, RZ ;  /* 0x0000001f0c057819 */ /* 0x004fe200000006ff */
[----:B------:R-:W-:Y:S01]  /*4050*/  UIADD3 UR7, UPT, UPT, UR4, 0x250, URZ ;  /* 0x0000025004077890 */ /* 0x000fe2000fffe0ff */
[----:B------:R2:W-:Y:S05]  /*4060*/  SYNCS.ARRIVE.TRANS64.RED.A1T0 RZ, [R4+URZ], RZ ;  /* 0x000000ff04ff79a7 */ /* 0x0005ea00081004ff */
[----:B------:R-:W-:Y:S01]  /*4070*/  IMAD.U32 R7, RZ, RZ, UR7 ;  /* 0x00000007ff077e24 */ /* 0x000fe2000f8e00ff */
[----:B------:R-:W3:Y:S04]  /*4080*/  SYNCS.PHASECHK.TRANS64.TRYWAIT P0, [UR4+0x260], R5 ;  /* 0x00026005ff0075a7 */ /* 0x000ee80008001104 */
[----:B------:R-:W-:Y:S01]  /*4090*/  PRMT R6, R0, 0x654, R7 ;  /* 0x0000065400067816 */ /* 0x000fe20000000007 */
[----:B--2---:R-:W-:Y:S01]  /*40a0*/  @!P2 IMAD.MOV.U32 R4, RZ, RZ, 0x10 ;  /* 0x00000010ff04a424 */ /* 0x004fe200078e00ff */
[----:B---3--:R-:W-:Y:S06]  /*40b0*/  @!P0 BRA `(.L_x_80) ;  /* 0x00000058009c8947 */ /* 0x008fec0003800000 */
.L_x_215:
[----:B------:R-:W-:Y:S01]  /*40c0*/  ULEA UR8, UR5, UR6, 0x4 ;  /* 0x0000000605087291 */ /* 0x000fe2000f8e20ff */
[----:B------:R-:W-:Y:S01]  /*40d0*/  SEL R3, R6, R3, !P2 ;  /* 0x0000000306037207 */ /* 0x000fe20005000000 */
[----:B------:R-:W-:Y:S01]  /*40e0*/  UIADD3 UR9, UPT, UPT, UR4, 0x250, URZ ;  /* 0x0000025004097890 */ /* 0x000fe2000fffe0ff */
[----:B--2---:R-:W-:Y:S01]  /*40f0*/  LEA R2, R11, UR6, 0x3 ;  /* 0x000000060b027c11 */ /* 0x004fe2000f8e18ff */
[----:B------:R-:W-:Y:S01]  /*4100*/  UIADD3 UR8, UPT, UPT, UR8, 0x2e0, URZ ;  /* 0x000002e008087890 */ /* 0x000fe2000fffe0ff */
[----:B------:R-:W-:Y:S01]  /*4110*/  SHF.L.U32 R5, R10, 0x1f, RZ ;  /* 0x0000001f0a057819 */ /* 0x000fe200000006ff */
[----:B------:R2:W-:Y:S01]  /*4120*/  @!P2 SYNCS.ARRIVE.TRANS64.RED RZ, [R3+URZ], R4 ;  /* 0x0000000403ffa9a7 */ /* 0x0005e200080004ff */
[----:B------:R-:W-:Y:S01]  /*4130*/  UIADD3 UR4, UPT, UPT, UR5, 0x1, URZ ;  /* 0x0000000105047890 */ /* 0x000fe2000fffe0ff */
[----:B------:R-:W-:-:S03]  /*4140*/  VIADD R8, R8, 0x1 ;  /* 0x0000000108087836 */ /* 0x000fc60000000000 */
[----:B------:R-:W-:Y:S02]  /*4150*/  UISETP.NE.AND UP0, UPT, UR4, 0x2, UPT ;  /* 0x000000020400788c */ /* 0x000fe4000bf05270 */
[----:B------:R-:W-:Y:S06]  /*4160*/  UGETNEXTWORKID.BROADCAST [UR8], [UR9] ;  /* 0x00000000080073ca */ /* 0x000fec0008000100 */
[----:B------:R-:W-:Y:S01]  /*4170*/  USEL UR7, URZ, 0x1, UP0 ;  /* 0x00000001ff077887 */ /* 0x000fe20008000000 */
[----:B------:R-:W-:Y:S01]  /*4180*/  ISETP.NE.AND P0, PT, R8, 0x2, PT ;  /* 0x000000020800780c */ /* 0x000fe20003f05270 */
[----:B------:R-:W-:Y:S01]  /*4190*/  USEL UR5, UR4, URZ, UP0 ;  /* 0x000000ff04057287 */ /* 0x000fe20008000000 */
[----:B------:R-:W3:Y:S03]  /*41a0*/  SYNCS.PHASECHK.TRANS64.TRYWAIT P1, [R2+URZ+0x250], R5 ;  /* 0x00025005020075a7 */ /* 0x000ee600080211ff */
[----:B------:R-:W-:Y:S01]  /*41b0*/  LOP3.LUT R12, R12, UR7, RZ, 0x3c, !PT ;  /* 0x000000070c0c7c12 */ /* 0x000fe2000f8e3cff */
[----:B--23--:R-:W-:Y:S07]  /*41c0*/  @!P1 BRA `(.L_x_81) ;  /* 0x0000005800709947 */ /* 0x00cfee0003800000 */
.L_x_216:
[C---:B------:R-:W-:Y:S01]  /*41d0*/  LEA R4, R11.reuse, UR6, 0x4 ;  /* 0x000000060b047c11 */ /* 0x040fe2000f8e20ff */
[----:B--2---:R-:W-:Y:S01]  /*41e0*/  VIADD R2, R2, 0x260 ;  /* 0x0000026002027836 */ /* 0x004fe20000000000 */
[----:B------:R-:W-:Y:S01]  /*41f0*/  SEL R8, R8, RZ, P0 ;  /* 0x000000ff08087207 */ /* 0x000fe20000000000 */
[----:B------:R-:W-:-:S03]  /*4200*/  VIADD R11, R11, 0x1 ;  /* 0x000000010b0b7836 */ /* 0x000fc60000000000 */
[----:B------:R-:W2:Y:S01]  /*4210*/  LDS.128 R4, [R4+0x2e0] ;  /* 0x0002e00004047984 */ /* 0x000ea20000000c00 */
[----:B------:R-:W-:Y:S02]  /*4220*/  PRMT R2, RZ, 0x654, R2 ;  /* 0x00000654ff027816 */ /* 0x000fe40000000002 */
[C---:B------:R-:W-:Y:S01]  /*4230*/  ISETP.NE.AND P1, PT, R11.reuse, 0x2, PT ;  /* 0x000000020b00780c */ /* 0x040fe20003f25270 */
[----:B------:R-:W-:Y:S01]  /*4240*/  @!PT LDS RZ, [RZ] ;  /* 0x00000000fffff984 */ /* 0x000fe20000000800 */
[----:B------:R-:W-:Y:S01]  /*4250*/  @!PT LDS RZ, [RZ] ;  /* 0x00000000fffff984 */ /* 0x000fe20000000800 */
[----:B------:R-:W-:Y:S01]  /*4260*/  @!PT LDS RZ, [RZ] ;  /* 0x00000000fffff984 */ /* 0x000fe20000000800 */
[----:B------:R-:W-:Y:S01]  /*4270*/  @!PT LDS RZ, [RZ] ;  /* 0x00000000fffff984 */ /* 0x000fe20000000800 */
[----:B------:R3:W-:Y:S06]  /*4280*/  MEMBAR.ALL.CTA ;  /* 0x0000000000007992 */ /* 0x0007ec0000008000 */
[----:B---3--:R-:W3:Y:S01]  /*4290*/  FENCE.VIEW.ASYNC.S ;  /* 0x00000000000073c6 */ /* 0x008ee20000000000 */
[----:B------:R-:W-:Y:S01]  /*42a0*/  SEL R11, R11, RZ, P1 ;  /* 0x000000ff0b0b7207 */ /* 0x000fe20000800000 */
[----:B---3--:R3:W-:Y:S01]  /*42b0*/  SYNCS.ARRIVE.TRANS64.RED.A1T0 RZ, [R2+URZ], RZ ;  /* 0x000000ff02ff79a7 */ /* 0x0087e200081004ff */
[----:B--2---:R-:W-:-:S02]  /*42c0*/  LOP3.LUT P3, RZ, R6, 0x1, RZ, 0xc0, !PT ;  /* 0x0000000106ff7812 */ /* 0x004fc4000786c0ff */
[----:B------:R-:W-:-:S04]  /*42d0*/  SEL R5, RZ, 0x1, P1 ;  /* 0x00000001ff057807 */ /* 0x000fc80000800000 */
[----:B------:R-:W-:Y:S02]  /*42e0*/  LOP3.LUT R10, R10, R5, RZ, 0x3c, !PT ;  /* 0x000000050a0a7212 */ /* 0x000fe400078e3cff */
[----:B---3--:R-:W-:-:S04]  /*42f0*/  SEL R2, RZ, 0x1, P0 ;  /* 0x00000001ff027807 */ /* 0x008fc80000000000 */
[----:B------:R-:W-:Y:S01]  /*4300*/  LOP3.LUT R9, R9, R2, RZ, 0x3c, !PT ;  /* 0x0000000209097212 */ /* 0x000fe200078e3cff */
[----:B------:R-:W-:Y:S06]  /*4310*/  @P3 BRA `(.L_x_82) ;  /* 0xfffffffc002c3947 */ /* 0x000fec000383ffff */
[----:B------:R-:W-:Y:S01]  /*4320*/  ULEA UR4, UR5, UR6, 0x3 ;  /* 0x0000000605047291 */ /* 0x000fe2000f8e18ff */
[----:B------:R-:W-:-:S08]  /*4330*/  SHF.L.U32 R3, R12, 0x1f, RZ ;  /* 0x0000001f0c037819 */ /* 0x000fd000000006ff */
[----:B------:R-:W2:Y:S02]  /*4340*/  SYNCS.PHASECHK.TRANS64 P0, [UR4+0x260], R3 ;  /* 0x00026003ff0075a7 */ /* 0x000ea40008001004 */
[----:B--2---:R-:W-:Y:S05]  /*4350*/  @P0 BRA `(.L_x_83) ;  /* 0x0000000000080947 */ /* 0x004fea0003800000 */
[----:B------:R-:W2:Y:S02]  /*4360*/  SYNCS.PHASECHK.TRANS64.TRYWAIT P0, [UR4+0x260], R3 ;  /* 0x00026003ff0075a7 */ /* 0x000ea40008001104 */
[----:B--2---:R-:W-:Y:S05]  /*4370*/  @!P0 BRA `(.L_x_84) ;  /* 0x0000005800188947 */ /* 0x004fea0003800000 */
.L_x_83:
[----:B------:R-:W-:-:S04]  /*4380*/  UIADD3 UR7, UPT, UPT, UR5, 0x1, URZ ;  /* 0x0000000105077890 */ /* 0x000fc8000fffe0ff */
[----:B------:R-:W-:-:S04]  /*4390*/  UISETP.NE.AND UP0, UPT, UR7, 0x2, UPT ;  /* 0x000000020700788c */ /* 0x000fc8000bf05270 */
[----:B------:R-:W-:Y:S02]  /*43a0*/  USEL UR8, URZ, 0x1, UP0 ;  /* 0x00000001ff087887 */ /* 0x000fe40008000000 */
[----:B------:R-:W-:-:S04]  /*43b0*/  USEL UR7, UR7, URZ, UP0 ;  /* 0x000000ff07077287 */ /* 0x000fc80008000000 */
[----:B------:R-:W-:Y:S01]  /*43c0*/  ULEA UR7, UR7, UR6, 0x3 ;  /* 0x0000000607077291 */ /* 0x000fe2000f8e18ff */
[----:B--2---:R-:W-:-:S04]  /*43d0*/  LOP3.LUT R3, R12, UR8, RZ, 0x3c, !PT ;  /* 0x000000080c037c12 */ /* 0x004fc8000f8e3cff */
[----:B------:R-:W-:-:S04]  /*43e0*/  SHF.L.U32 R0, R3, 0x1f, RZ ;  /* 0x0000001f03007819 */ /* 0x000fc800000006ff */
[----:B------:R-:W2:Y:S02]  /*43f0*/  SYNCS.PHASECHK.TRANS64 P0, [UR7+0x260], R0 ;  /* 0x00026000ff0075a7 */ /* 0x000ea40008001007 */
[----:B-12---:R-:W-:Y:S05]  /*4400*/  @P0 EXIT ;  /* 0x000000000000094d */ /* 0x006fea0003800000 */
[----:B------:R-:W-:Y:S02]  /*4410*/  SHF.L.U32 R3, R3, 0x1f, RZ ;  /* 0x0000001f03037819 */ /* 0x000fe400000006ff */
[----:B------:R-:W-:-:S07]  /*4420*/  MOV R0, UR7 ;  /* 0x0000000700007c02 */ /* 0x000fce0008000f00 */
.L_x_85:
[----:B-1----:R1:W2:Y:S02]  /*4430*/  SYNCS.PHASECHK.TRANS64.TRYWAIT P0, [R0+URZ+0x260], R3 ;  /* 0x00026003000075a7 */ /* 0x0022a400080011ff */
[----:B--2---:R-:W-:Y:S05]  /*4440*/  @!P0 NANOSLEEP.SYNCS 0x989680 ;  /* 0x009896800000895d */ /* 0x004fea0003900000 */
[----:B------:R-:W2:Y:S02]  /*4450*/  @!P0 SYNCS.PHASECHK.TRANS64 P0, [R0+URZ+0x260], R3 ;  /* 0x00026003000085a7 */ /* 0x000ea400080010ff */
[----:B--2---:R-:W-:Y:S05]  /*4460*/  @P0 EXIT ;  /* 0x000000000000094d */ /* 0x004fea0003800000 */
[----:B------:R-:W-:Y:S05]  /*4470*/  BRA `(.L_x_85) ;  /* 0xfffffffc00ec7947 */ /* 0x000fea000383ffff */
.L_x_78:
[----:B------:R-:W-:Y:S05]  /*4480*/  BRA.U UP4, `(.L_x_86) ;  /* 0x0000000d04847547 */ /* 0x000fea000b800000 */
[----:B------:R-:W2:Y:S01]  /*4490*/  S2UR UR7, SR_CgaCtaId ;  /* 0x00000000000779c3 */ /* 0x000ea20000008800 */
[----:B------:R-:W-:Y:S01]  /*44a0*/  UMOV UR4, 0x40 ;  /* 0x0000004000047882 */ /* 0x000fe20000000000 */
[----:B------:R-:W-:Y:S01]  /*44b0*/  NOP ;  /* 0x0000000000007918 */ /* 0x000fe20000000000 */
[----:B------:R-:W-:Y:S01]  /*44c0*/  UMOV UR6, 0x400 ;  /* 0x0000040000067882 */ /* 0x000fe20000000000 */
[----:B--2---:R-:W-:Y:S02]  /*44d0*/  ULEA UR5, UR7, UR4, 0x18 ;  /* 0x0000000407057291 */ /* 0x004fe4000f8ec0ff */
[----:B------:R-:W-:-:S07]  /*44e0*/  ULEA UR6, UR7, UR6, 0x18 ;  /* 0x0000000607067291 */ /* 0x000fce000f8ec0ff */
[----:B------:R-:W2:Y:S02]  /*44f0*/  LDS.U8 R0, [UR5+0x1c] ;  /* 0x00001c05ff007984 */ /* 0x000ea40008000000 */
[----:B--2---:R-:W-:-:S13]  /*4500*/  ISETP.NE.AND P0, PT, R0, RZ, PT ;  /* 0x000000ff0000720c */ /* 0x004fda0003f05270 */
[----:B------:R-:W-:Y:S05]  /*4510*/  @P0 BRA `(.L_x_87) ;  /* 0x0000000000580947 */ /* 0x000fea0003800000 */
[----:B------:R-:W-:-:S13]  /*4520*/  ELECT P0, URZ, PT ;  /* 0x0000000000ff782f */ /* 0x000fda0003800000 */
[----:B------:R-:W-:Y:S05]  /*4530*/  @!P0 BRA `(.L_x_88) ;  /* 0x0000000000608947 */ /* 0x000fea0003800000 */
[----:B------:R-:W-:Y:S01]  /*4540*/  UMOV UR4, 0x10 ;  /* 0x0000001000047882 */ /* 0x000fe20000000000 */
[----:B------:R-:W-:Y:S01]  /*4550*/  HFMA2 R0, -RZ, RZ, 0, 5.9604644775390625e-08 ;  /* 0x00000001ff007431 */ /* 0x000fe200000001ff */
[----:B------:R-:W-:-:S03]  /*4560*/  MOV R3, 0xffff ;  /* 0x0000ffff00037802 */ /* 0x000fc60000000f00 */
[----:B------:R-:W-:Y:S04]  /*4570*/  DEPBAR.LE SB2, 0x36 ;  /* 0x0000ad800000791a */ /* 0x000fe80000000000 */
[----:B------:R-:W2:Y:S02]  /*4580*/  UTCATOMSWS.FIND_AND_SET.ALIGN UP0, UR4, UR4 ;  /* 0x00000004000475e3 */ /* 0x000ea40008000800 */
[----:B--2---:R-:W-:Y:S01]  /*4590*/  MOV R4, UR4 ;  /* 0x0000000400047c02 */ /* 0x004fe20008000f00 */
[----:B------:R-:W-:Y:S06]  /*45a0*/  BRA.U UP0, `(.L_x_89) ;  /* 0x0000000100187547 */ /* 0x000fec000b800000 */
.L_x_90:
[----:B------:R-:W-:Y:S05]  /*45b0*/  NANOSLEEP 0x64 ;  /* 0x000000640000795d */ /* 0x000fea0003800000 */
[----:B------:R-:W-:-:S05]  /*45c0*/  UMOV UR4, 0x10 ;  /* 0x0000001000047882 */ /* 0x000fca0000000000 */
[----:B------:R-:W-:Y:S04]  /*45d0*/  DEPBAR.LE SB2, 0x36 ;  /* 0x0000ad800000791a */ /* 0x000fe80000000000 */
[----:B------:R-:W2:Y:S02]  /*45e0*/  UTCATOMSWS.FIND_AND_SET.ALIGN UP0, UR4, UR4 ;  /* 0x00000004000475e3 */ /* 0x000ea40008000800 */
[----:B--2---:R-:W-:Y:S01]  /*45f0*/  MOV R4, UR4 ;  /* 0x0000000400047c02 */ /* 0x004fe20008000f00 */
[----:B------:R-:W-:Y:S05]  /*4600*/  BRA.U !UP0, `(.L_x_90) ;  /* 0xfffffffd08e87547 */ /* 0x000fea000b83ffff */
.L_x_89:
[-C--:B------:R-:W-:Y:S02]  /*4610*/  SHF.L.U32 R3, R3, R4.reuse, RZ ;  /* 0x0000000403037219 */ /* 0x080fe400000006ff */
[----:B------:R-:W-:Y:S01]  /*4620*/  SHF.L.U32 R0, R0, R4, RZ ;  /* 0x0000000400007219 */ /* 0x000fe200000006ff */
[----:B------:R-:W-:Y:S02]  /*4630*/  IMAD.SHL.U32 R4, R4, 0x20, RZ ;  /* 0x0000002004047824 */ /* 0x000fe400078e00ff */
[----:B------:R2:W-:Y:S04]  /*4640*/  ATOMS.OR RZ, [UR5+0x14], R3 ;  /* 0x00001403ffff798c */ /* 0x0005e8000b000005 */
[----:B------:R2:W-:Y:S04]  /*4650*/  ATOMS.OR RZ, [UR5+0x18], R0 ;  /* 0x00001800ffff798c */ /* 0x0005e8000b000005 */
[----:B------:R2:W-:Y:S01]  /*4660*/  STS [UR6+0x300], R4 ;  /* 0x00030004ff007988 */ /* 0x0005e20008000806 */
[----:B------:R-:W-:Y:S05]  /*4670*/  BRA `(.L_x_88) ;  /* 0x0000000000107947 */ /* 0x000fea0003800000 */
.L_x_87:
[----:B------:R-:W-:Y:S02]  /*4680*/  MOV R0, 0xffffffff ;  /* 0xffffffff00007802 */ /* 0x000fe40000000f00 */
[----:B------:R-:W-:-:S03]  /*4690*/  MOV R4, 0x46c0 ;  /* 0x000046c000047802 */ /* 0x000fc60000000f00 */
[----:B------:R2:W-:Y:S04]  /*46a0*/  STS [UR6+0x300], R0 ;  /* 0x00030000ff007988 */ /* 0x0005e80008000806 */
[----:B-12--5:R-:W-:Y:S05]  /*46b0*/  CALL.REL.NOINC `($__internal_1_$__cuda_sm10x_tcgen05_guardrail_trap_phase_invalid_during_alloc) ;  /* 0x0000005800d47944 */ /* 0x026fea0003c00000 */
.L_x_88:
[----:B------:R-:W-:Y:S05]  /*46c0*/  WARPSYNC.ALL ;  /* 0x0000000000007948 */ /* 0x000fea0003800000 */
[----:B------:R-:W3:Y:S01]  /*46d0*/  S2UR UR4, SR_CgaCtaId ;  /* 0x00000000000479c3 */ /* 0x000ee20000008800 */
[----:B------:R-:W-:Y:S01]  /*46e0*/  UMOV UR13, 0x400 ;  /* 0x00000400000d7882 */ /* 0x000fe20000000000 */
[----:B------:R-:W-:-:S06]  /*46f0*/  NOP ;  /* 0x0000000000007918 */ /* 0x000fcc0000000000 */
[----:B------:R-:W-:Y:S06]  /*4700*/  BAR.ARV 0x6, 0xa0 ;  /* 0x0182800000007b1d */ /* 0x000fec0000002000 */
[----:B------:R-:W4:Y:S01]  /*4710*/  LDCU UR5, c[0x0][0x38c] ;  /* 0x00007180ff0577ac */ /* 0x000f220008000800 */
[----:B------:R-:W-:Y:S01]  /*4720*/  LOP3.LUT R2, R2, 0xffff, RZ, 0xc0, !PT ;  /* 0x0000ffff02027812 */ /* 0x000fe200078ec0ff */
[----:B------:R-:W-:Y:S01]  /*4730*/  IMAD.MOV.U32 R11, RZ, RZ, 0x1 ;  /* 0x00000001ff0b7424 */ /* 0x000fe200078e00ff */
[----:B------:R-:W-:Y:S01]  /*4740*/  CS2R R8, SRZ ;  /* 0x0000000000087805 */ /* 0x000fe2000001ff00 */
[----:B------:R-:W1:Y:S01]  /*4750*/  LDCU UR8, c[0x0][0x38c] ;  /* 0x00007180ff0877ac */ /* 0x000e620008000800 */
[----:B------:R-:W-:Y:S01]  /*4760*/  R2UR UR15, R2 ;  /* 0x00000000020f72ca */ /* 0x000fe200000e0000 */
[----:B------:R-:W-:Y:S01]  /*4770*/  IMAD.MOV.U32 R10, RZ, RZ, RZ ;  /* 0x000000ffff0a7224 */ /* 0x000fe200078e00ff */
[----:B------:R-:W-:Y:S01]  /*4780*/  UMOV UR18, URZ ;  /* 0x000000ff00127c82 */ /* 0x000fe20008000000 */
[----:B------:R-:W-:Y:S01]  /*4790*/  UMOV UR10, URZ ;  /* 0x000000ff000a7c82 */ /* 0x000fe20008000000 */
[----:B---3--:R-:W-:Y:S01]  /*47a0*/  ULEA UR13, UR4, UR13, 0x18 ;  /* 0x0000000d040d7291 */ /* 0x008fe2000f8ec0ff */
[----:B------:R-:W-:Y:S01]  /*47b0*/  UMOV UR20, 0x0 ;  /* 0x0000000000147882 */ /* 0x000fe20000000000 */
[----:B------:R-:W-:-:S02]  /*47c0*/  UMOV UR21, 0x4200010 ;  /* 0x0420001000157882 */ /* 0x000fc40000000000 */
[----:B------:R-:W-:Y:S02]  /*47d0*/  UIADD3 UR6, UPT, UPT, UR13, 0x4600, URZ ;  /* 0x000046000d067890 */ /* 0x000fe4000fffe0ff */
[----:B------:R-:W-:Y:S02]  /*47e0*/  UIADD3 UR7, UPT, UPT, UR13, 0x15600, URZ ;  /* 0x000156000d077890 */ /* 0x000fe4000fffe0ff */
[----:B----4-:R-:W-:Y:S01]  /*47f0*/  UIADD3 UR5, UPT, UPT, UR5, 0x1f, URZ ;  /* 0x0000001f05057890 */ /* 0x010fe2000fffe0ff */
[----:B--2---:R-:W2:Y:S01]  /*4800*/  LDS R0, [UR13+0x300] ;  /* 0x0003000dff007984 */ /* 0x004ea20008000800 */
[----:B------:R-:W-:Y:S02]  /*4810*/  USHF.R.U32.HI UR6, URZ, 0x4, UR6 ;  /* 0x00000004ff067899 */ /* 0x000fe40008011606 */
[----:B------:R-:W-:Y:S02]  /*4820*/  USHF.R.S32.HI UR4, URZ, 0x1f, UR5 ;  /* 0x0000001fff047899 */ /* 0x000fe40008011405 */
[----:B------:R-:W-:-:S02]  /*4830*/  ULOP3.LUT UR6, UR6, 0x3fff, URZ, 0xc0, !UPT ;  /* 0x00003fff06067892 */ /* 0x000fc4000f8ec0ff */
[----:B------:R-:W-:Y:S02]  /*4840*/  ULEA.HI UR4, UR4, UR5, URZ, 0x5 ;  /* 0x0000000504047291 */ /* 0x000fe4000f8f28ff */
[----:B------:R-:W-:Y:S02]  /*4850*/  USHF.R.U32.HI UR5, URZ, 0x4, UR7 ;  /* 0x00000004ff057899 */ /* 0x000fe40008011607 */
[----:B------:R-:W-:Y:S02]  /*4860*/  USHF.R.S32.HI UR22, URZ, 0x5, UR4 ;  /* 0x00000005ff167899 */ /* 0x000fe40008011404 */
[----:B------:R-:W-:Y:S02]  /*4870*/  ULOP3.LUT UR5, UR5, 0x3fff, URZ, 0xc0, !UPT ;  /* 0x00003fff05057892 */ /* 0x000fe4000f8ec0ff */
[----:B------:R-:W-:Y:S02]  /*4880*/  UISETP.LT.AND UP0, UPT, UR22, 0x1, UPT ;  /* 0x000000011600788c */ /* 0x000fe4000bf01270 */
[----:B------:R-:W-:-:S02]  /*4890*/  ULOP3.LUT UR16, UR6, 0x10000, URZ, 0xfc, !UPT ;  /* 0x0001000006107892 */ /* 0x000fc4000f8efcff */
[----:B------:R-:W-:Y:S02]  /*48a0*/  USEL UR23, UR22, 0x1, !UP0 ;  /* 0x0000000116177887 */ /* 0x000fe4000c000000 */
[----:B------:R-:W-:Y:S02]  /*48b0*/  ULOP3.LUT UR17, UR5, 0x10000, URZ, 0xfc, !UPT ;  /* 0x0001000005117892 */ /* 0x000fe4000f8efcff */
[----:B------:R-:W-:Y:S02]  /*48c0*/  UIADD3 UR23, UPT, UPT, -UR23, URZ, URZ ;  /* 0x000000ff17177290 */ /* 0x000fe4000fffe1ff */
[----:B-1----:R-:W-:Y:S01]  /*48d0*/  UISETP.GE.AND UP4, UPT, UR8, 0x1, UPT ;  /* 0x000000010800788c */ /* 0x002fe2000bf86270 */
[----:B--2---:R-:W-:-:S15]  /*48e0*/  R2UR UR24, R0 ;  /* 0x00000000001872ca */ /* 0x004fde00000e0000 */
.L_x_97:
[----:B------:R-:W-:Y:S02]  /*48f0*/  LEA R0, R10, UR13, 0x3 ;  /* 0x0000000d0a007c11 */ /* 0x000fe4000f8e18ff */
[----:B------:R-:W-:Y:S02]  /*4900*/  SHF.L.U32 R5, R9, 0x1f, RZ ;  /* 0x0000001f09057819 */ /* 0x000fe400000006ff */
[----:B------:R-:W-:Y:S01]  /*4910*/  PLOP3.LUT P0, PT, PT, PT, UP4, 0x80, 0x8 ;  /* 0x000000000008781c */ /* 0x000fe20003f0f048 */
[----:B------:R-:W-:Y:S01]  /*4920*/  VIADD R3, R0, 0x260 ;  /* 0x0000026000037836 */ /* 0x000fe20000000000 */
[----:B-1----:R-:W1:Y:S02]  /*4930*/  SYNCS.PHASECHK.TRANS64.TRYWAIT P1, [R0+URZ+0x250], R5 ;  /* 0x00025005000075a7 */ /* 0x002e6400080211ff */
[----:B-1-3--:R-:W-:Y:S09]  /*4940*/  @!P1 BRA `(.L_x_91) ;  /* 0x0000005000bc9947 */ /* 0x00aff20003800000 */
.L_x_218:
[----:B------:R-:W-:Y:S01]  /*4950*/  LEA R4, R10, UR13, 0x4 ;  /* 0x0000000d0a047c11 */ /* 0x000fe2000f8e20ff */
[----:B------:R-:W-:Y:S01]  /*4960*/  @UP4 ULEA UR4, UR10, UR13, 0x3 ;  /* 0x0000000d0a044291 */ /* 0x000fe2000f8e18ff */
[----:B------:R-:W-:Y:S01]  /*4970*/  PLOP3.LUT P2, PT, PT, PT, PT, 0x80, 0x8 ;  /* 0x000000000008781c */ /* 0x000fe20003f4f070 */
[----:B------:R-:W-:Y:S01]  /*4980*/  ULEA UR19, UR18, UR13, 0x3 ;  /* 0x0000000d12137291 */ /* 0x000fe2000f8e18ff */
[----:B------:R-:W-:Y:S02]  /*4990*/  PRMT R3, RZ, 0x654, R3 ;  /* 0x00000654ff037816 */ /* 0x000fe40000000003 */
[----:B-1----:R-:W1:Y:S01]  /*49a0*/  LDS.128 R4, [R4+0x2e0] ;  /* 0x0002e00004047984 */ /* 0x002e620000000c00 */
[----:B------:R-:W-:Y:S02]  /*49b0*/  @P0 SHF.L.U32 R2, R8, 0x1f, RZ ;  /* 0x0000001f08020819 */ /* 0x000fe400000006ff */
[----:B------:R-:W-:Y:S01]  /*49c0*/  SHF.L.U32 R0, R11, 0x1f, RZ ;  /* 0x0000001f0b007819 */ /* 0x000fe200000006ff */
[----:B------:R-:W-:Y:S01]  /*49d0*/  @!PT LDS RZ, [RZ] ;  /* 0x00000000fffff984 */ /* 0x000fe20000000800 */
[----:B------:R-:W-:Y:S01]  /*49e0*/  @!PT LDS RZ, [RZ] ;  /* 0x00000000fffff984 */ /* 0x000fe20000000800 */
[----:B------:R-:W-:Y:S01]  /*49f0*/  @!PT LDS RZ, [RZ] ;  /* 0x00000000fffff984 */ /* 0x000fe20000000800 */
[----:B------:R-:W-:Y:S01]  /*4a00*/  @!PT LDS RZ, [RZ] ;  /* 0x00000000fffff984 */ /* 0x000fe20000000800 */
[----:B------:R2:W-:Y:S06]  /*4a10*/  MEMBAR.ALL.CTA ;  /* 0x0000000000007992 */ /* 0x0005ec0000008000 */
[----:B--2---:R-:W2:Y:S02]  /*4a20*/  FENCE.VIEW.ASYNC.S ;  /* 0x00000000000073c6 */ /* 0x004ea40000000000 */
[----:B--2---:R2:W-:Y:S01]  /*4a30*/  SYNCS.ARRIVE.TRANS64.RED.A1T0 RZ, [R3+URZ], RZ ;  /* 0x000000ff03ff79a7 */ /* 0x0045e200081004ff */
[----:B------:R2:W3:Y:S01]  /*4a40*/  @P0 SYNCS.PHASECHK.TRANS64.TRYWAIT P2, [UR4], R2 ;  /* 0x00000002ff0005a7 */ /* 0x0004e20008041104 */
[----:B-1----:R-:W-:Y:S01]  /*4a50*/  LOP3.LUT P1, RZ, R6, 0x1, RZ, 0xc0, !PT ;  /* 0x0000000106ff7812 */ /* 0x002fe2000782c0ff */
[----:B------:R-:W1:Y:S02]  /*4a60*/  SYNCS.PHASECHK.TRANS64.TRYWAIT P0, [UR19+0x290], R0 ;  /* 0x00029000ff0075a7 */ /* 0x000e640008001113 */
[----:B-123--:R-:W-:Y:S10]  /*4a70*/  @!P0 BRA `(.L_x_92) ;  /* 0x0000005000848947 */ /* 0x00eff40003800000 */
.L_x_220:
[----:B------:R-:W-:Y:S01]  /*4a80*/  IADD3 R10, PT, PT, R10, 0x1, RZ ;  /* 0x000000010a0a7810 */ /* 0x000fe20007ffe0ff */
[----:B------:R-:W-:Y:S06]  /*4a90*/  BRA.U !UP4, `(.L_x_93) ;  /* 0x000000010ca07547 */ /* 0x000fec000b800000 */
[----:B------:R-:W-:Y:S02]  /*4aa0*/  ULEA.HI UR4, UR18, UR18, URZ, 0x1 ;  /* 0x0000001212047291 */ /* 0x000fe4000f8f08ff */
[----:B------:R-:W-:Y:S02]  /*4ab0*/  UPLOP3.LUT UP2, UPT, UPT, UPT, UPT, 0x40, 0x4 ;  /* 0x000000000004789c */ /* 0x000fe40003f4e870 */
[----:B------:R-:W-:Y:S02]  /*4ac0*/  USHF.L.U32 UR5, UR4, 0x6, URZ ;  /* 0x0000000604057899 */ /* 0x000fe400080006ff */
[----:B------:R-:W-:Y:S02]  /*4ad0*/  ULOP3.LUT UR14, UR4, 0xffe, URZ, 0xc0, !UPT ;  /* 0x00000ffe040e7892 */ /* 0x000fe4000f8ec0ff */
[----:B------:R-:W-:Y:S02]  /*4ae0*/  ULOP3.LUT UR4, UR5, 0xffffff80, URZ, 0xc0, !UPT ;  /* 0xffffff8005047892 */ /* 0x000fe4000f8ec0ff */
[----:B------:R-:W-:-:S02]  /*4af0*/  UIADD3 UR14, UPT, UPT, -UR14, UR18, URZ ;  /* 0x000000120e0e7290 */ /* 0x000fc4000fffe1ff */
[----:B------:R-:W-:Y:S01]  /*4b00*/  UIADD3 UR4, UPT, UPT, UR24, UR4, URZ ;  /* 0x0000000418047290 */ /* 0x000fe2000fffe0ff */
[----:B------:R-:W-:Y:S01]  /*4b10*/  UMOV UR12, UR23 ;  /* 0x00000017000c7c82 */ /* 0x000fe20008000000 */
[----:B------:R-:W-:Y:S02]  /*4b20*/  UMOV UR11, UR22 ;  /* 0x00000016000b7c82 */ /* 0x000fe40008000000 */
[----:B------:R-:W-:Y:S01]  /*4b30*/  ULEA UR14, UR14, UR4, 0x14 ;  /* 0x000000040e0e7291 */ /* 0x000fe2000f8ea0ff */
[----:B------:R-:W-:-:S11]  /*4b40*/  UMOV UR5, UR10 ;  /* 0x0000000a00057c82 */ /* 0x000fd60008000000 */
.L_x_96:
[----:B------:R-:W-:Y:S02]  /*4b50*/  UIADD3 UR12, UPT, UPT, UR12, 0x1, URZ ;  /* 0x000000010c0c7890 */ /* 0x000fe4000fffe0ff */
[----:B--2---:R-:W-:Y:S02]  /*4b60*/  ULEA UR6, UR5, UR13, 0x3 ;  /* 0x0000000d05067291 */ /* 0x004fe4000f8e18ff */
[----:B------:R-:W-:Y:S01]  /*4b70*/  UISETP.NE.AND UP3, UPT, UR12, URZ, UPT ;  /* 0x000000ff0c00728c */ /* 0x000fe2000bf65270 */
[----:B---3--:R-:W-:Y:S10]  /*4b80*/  @P2 BRA `(.L_x_94) ;  /* 0x00000000000c2947 */ /* 0x008ff40003800000 */
[----:B-1----:R-:W-:Y:S04]  /*4b90*/  SHF.L.U32 R3, R8, 0x1f, RZ ;  /* 0x0000001f08037819 */ /* 0x002fe800000006ff */
[----:B------:R-:W1:Y:S02]  /*4ba0*/  SYNCS.PHASECHK.TRANS64.TRYWAIT P0, [UR6], R3 ;  /* 0x00000003ff0075a7 */ /* 0x000e640008001106 */
[----:B-1----:R-:W-:Y:S05]  /*4bb0*/  @!P0 BRA `(.L_x_95) ;  /* 0x00000050004c8947 */ /* 0x002fea0003800000 */
.L_x_94:
[----:B------:R-:W-:Y:S01]  /*4bc0*/  UISETP.NE.AND UP0, UPT, UR11, 0x1, UPT ;  /* 0x000000010b00788c */ /* 0x000fe2000bf05270 */
[----:B------:R-:W-:Y:S01]  /*4bd0*/  PLOP3.LUT P2, PT, PT, PT, PT, 0x80, 0x8 ;  /* 0x000000000008781c */ /* 0x000fe20003f4f070 */
[----:B------:R-:W-:Y:S02]  /*4be0*/  UIADD3 UR4, UPT, UPT, UR5, 0x1, URZ ;  /* 0x0000000105047890 */ /* 0x000fe4000fffe0ff */
[----:B------:R-:W-:Y:S02]  /*4bf0*/  ULEA UR8, UR5, UR17, 0x8 ;  /* 0x0000001105087291 */ /* 0x000fe4000f8e40ff */
[----:B------:R-:W-:Y:S01]  /*4c00*/  UISETP.NE.AND UP1, UPT, UR4, 0x22, UPT ;  /* 0x000000220400788c */ /* 0x000fe2000bf25270 */
[----:B------:R-:W-:Y:S01]  /*4c10*/  PLOP3.LUT P0, PT, PT, PT, UP0, 0x80, 0x8 ;  /* 0x000000000008781c */ /* 0x000fe20003f0f008 */
[----:B------:R-:W-:Y:S02]  /*4c20*/  UIADD3 UR11, UPT, UPT, UR11, -0x1, URZ ;  /* 0xffffffff0b0b7890 */ /* 0x000fe4000fffe0ff */
[----:B------:R-:W-:Y:S02]  /*4c30*/  USEL UR7, URZ, 0x1, UP1 ;  /* 0x00000001ff077887 */ /* 0x000fe40008800000 */
[----:B------:R-:W-:Y:S01]  /*4c40*/  USEL UR10, UR4, URZ, UP1 ;  /* 0x000000ff040a7287 */ /* 0x000fe20008800000 */
[----:B------:R-:W-:Y:S03]  /*4c50*/  UMOV UR9, 0xc0004010 ;  /* 0xc000401000097882 */ /* 0x000fe60000000000 */
[----:B------:R-:W-:Y:S01]  /*4c60*/  @UP0 ULEA UR4, UR10, UR13, 0x3 ;  /* 0x0000000d0a040291 */ /* 0x000fe2000f8e18ff */
[----:B------:R-:W-:Y:S01]  /*4c70*/  LOP3.LUT R8, R8, UR7, RZ, 0x3c, !PT ;  /* 0x0000000708087c12 */ /* 0x000fe2000f8e3cff */
[----:B------:R-:W-:Y:S03]  /*4c80*/  UMOV UR7, 0xc0004010 ;  /* 0xc000401000077882 */ /* 0x000fe60000000000 */
[----:B-1----:R-:W-:Y:S04]  /*4c90*/  @P0 SHF.L.U32 R0, R8, 0x1f, RZ ;  /* 0x0000001f08000819 */ /* 0x002fe800000006ff */
[----:B------:R2:W3:Y:S01]  /*4ca0*/  @P0 SYNCS.PHASECHK.TRANS64.TRYWAIT P2, [UR4], R0 ;  /* 0x00000000ff0005a7 */ /* 0x0004e20008041104 */
[----:B------:R-:W-:Y:S02]  /*4cb0*/  UIADD3 UR4, UPT, UPT, UR6, 0x110, URZ ;  /* 0x0000011006047890 */ /* 0x000fe4000fffe0ff */
[----:B------:R-:W-:Y:S03]  /*4cc0*/  ULEA UR6, UR5, UR16, 0x7 ;  /* 0x0000001005067291 */ /* 0x000fe6000f8e38ff */
[----:B------:R-:W-:Y:S06]  /*4cd0*/  UMOV UR5, UR10 ;  /* 0x0000000a00057c82 */ /* 0x000fec0008000000 */
[----:B------:R2:W-:Y:S01]  /*4ce0*/  UTCQMMA gdesc[UR6], gdesc[UR8], tmem[UR14], tmem[UR20], idesc[UR21], UP2 ;  /* 0x00ff1408060075ea */ /* 0x0005e2000900030e */
[----:B------:R-:W-:Y:S01]  /*4cf0*/  UPLOP3.LUT UP2, UPT, UPT, UPT, UPT, 0x80, 0x8 ;  /* 0x000000000008789c */ /* 0x000fe20003f4f070 */
[----:B------:R2:W-:Y:S01]  /*4d00*/  UTCBAR.MULTICAST [UR4], URZ, UR15 ;  /* 0x000000ff040073e9 */ /* 0x0005e2000800080f */
[----:B------:R-:W-:Y:S09]  /*4d10*/  BRA.U UP3, `(.L_x_96) ;  /* 0xfffffffd038c7547 */ /* 0x000ff2000b83ffff */
.L_x_93:
[----:B--2---:R-:W-:Y:S01]  /*4d20*/  UIADD3 UR4, UPT, UPT, UR18, 0x1, URZ ;  /* 0x0000000112047890 */ /* 0x004fe2000fffe0ff */
[C---:B------:R-:W-:Y:S01]  /*4d30*/  ISETP.NE.AND P0, PT, R10.reuse, 0x2, PT ;  /* 0x000000020a00780c */ /* 0x040fe20003f05270 */
[----:B------:R-:W-:Y:S02]  /*4d40*/  UIADD3 UR5, UPT, UPT, UR19, 0x270, URZ ;  /* 0x0000027013057890 */ /* 0x000fe4000fffe0ff */
[----:B------:R-:W-:Y:S01]  /*4d50*/  UISETP.NE.AND UP0, UPT, UR4, 0x4, UPT ;  /* 0x000000040400788c */ /* 0x000fe2000bf05270 */
[----:B-1----:R-:W-:Y:S02]  /*4d60*/  SEL R0, RZ, 0x1, P0 ;  /* 0x00000001ff007807 */ /* 0x002fe40000000000 */
[----:B------:R-:W-:Y:S01]  /*4d70*/  SEL R10, R10, RZ, P0 ;  /* 0x000000ff0a0a7207 */ /* 0x000fe20000000000 */
[----:B------:R-:W-:Y:S01]  /*4d80*/  USEL UR6, URZ, 0x1, UP0 ;  /* 0x00000001ff067887 */ /* 0x000fe20008000000 */
[----:B------:R-:W-:Y:S01]  /*4d90*/  LOP3.LUT R9, R9, R0, RZ, 0x3c, !PT ;  /* 0x0000000009097212 */ /* 0x000fe200078e3cff */
[----:B------:R-:W-:Y:S01]  /*4da0*/  USEL UR18, UR4, URZ, UP0 ;  /* 0x000000ff04127287 */ /* 0x000fe20008000000 */
[----:B------:R1:W-:Y:S03]  /*4db0*/  UTCBAR [UR5], URZ ;  /* 0x000000ff050073e9 */ /* 0x0003e600080000ff */
[----:B------:R-:W-:Y:S01]  /*4dc0*/  LOP3.LUT R11, R11, UR6, RZ, 0x3c, !PT ;  /* 0x000000060b0b7c12 */ /* 0x000fe2000f8e3cff */
[----:B------:R-:W-:Y:S07]  /*4dd0*/  @P1 BRA `(.L_x_97) ;  /* 0xfffffff800c41947 */ /* 0x000fee000383ffff */
[----:B------:R-:W2:Y:S01]  /*4de0*/  S2UR UR8, SR_CgaCtaId ;  /* 0x00000000000879c3 */ /* 0x000ea20000008800 */
[----:B------:R-:W-:Y:S01]  /*4df0*/  ELECT P0, URZ, PT ;  /* 0x0000000000ff782f */ /* 0x000fe20003800000 */
[----:B------:R-:W-:Y:S01]  /*4e00*/  IMAD.MOV.U32 R0, RZ, RZ, 0x1 ;  /* 0x00000001ff007424 */ /* 0x000fe200078e00ff */
[----:B------:R-:W-:Y:S01]  /*4e10*/  UIADD3 UR13, UPT, UPT, UR13, 0x290, URZ ;  /* 0x000002900d0d7890 */ /* 0x000fe2000fffe0ff */
[----:B------:R-:W-:Y:S01]  /*4e20*/  SHF.L.U32 R3, R11, 0x1f, RZ ;  /* 0x0000001f0b037819 */ /* 0x000fe200000006ff */
[----:B------:R-:W-:-:S03]  /*4e30*/  UMOV UR4, 0x40 ;  /* 0x0000004000047882 */ /* 0x000fc60000000000 */
[----:B------:R-:W-:Y:S01]  /*4e40*/  UVIRTCOUNT.DEALLOC.SMPOOL 0x80 ;  /* 0x000000800000784c */ /* 0x000fe20000000000 */
[----:B--2---:R-:W-:Y:S02]  /*4e50*/  ULEA UR8, UR8, UR4, 0x18 ;  /* 0x0000000408087291 */ /* 0x004fe4000f8ec0ff */
[----:B------:R-:W-:-:S07]  /*4e60*/  ULEA UR4, UR18, UR13, 0x3 ;  /* 0x0000000d12047291 */ /* 0x000fce000f8e18ff */
[----:B------:R2:W-:Y:S02]  /*4e70*/  @P0 STS.U8 [UR8+0x1c], R0 ;  /* 0x00001c00ff000988 */ /* 0x0005e40008000008 */
[----:B------:R-:W4:Y:S02]  /*4e80*/  SYNCS.PHASECHK.TRANS64.TRYWAIT P0, [UR4], R3 ;  /* 0x00000003ff0075a7 */ /* 0x000f240008001104 */
[----:B--2-4-:R-:W-:Y:S05]  /*4e90*/  @!P0 BRA `(.L_x_98) ;  /* 0x0000004c00ac8947 */ /* 0x014fea0003800000 */
.L_x_223:
[----:B------:R-:W-:-:S04]  /*4ea0*/  UIADD3 UR4, UPT, UPT, UR18, 0x1, URZ ;  /* 0x0000000112047890 */ /* 0x000fc8000fffe0ff */
[----:B------:R-:W-:-:S04]  /*4eb0*/  UISETP.NE.AND UP0, UPT, UR4, 0x4, UPT ;  /* 0x000000040400788c */ /* 0x000fc8000bf05270 */
[----:B------:R-:W-:Y:S02]  /*4ec0*/  USEL UR6, URZ, 0x1, UP0 ;  /* 0x00000001ff067887 */ /* 0x000fe40008000000 */
[----:B------:R-:W-:-:S04]  /*4ed0*/  USEL UR4, UR4, URZ, UP0 ;  /* 0x000000ff04047287 */ /* 0x000fc80008000000 */
[----:B-1----:R-:W-:Y:S01]  /*4ee0*/  ULEA UR5, UR4, UR13, 0x3 ;  /* 0x0000000d04057291 */ /* 0x002fe2000f8e18ff */
[----:B------:R-:W-:-:S04]  /*4ef0*/  LOP3.LUT R2, R11, UR6, RZ, 0x3c, !PT ;  /* 0x000000060b027c12 */ /* 0x000fc8000f8e3cff */
[----:B--2---:R-:W-:-:S04]  /*4f00*/  SHF.L.U32 R3, R2, 0x1f, RZ ;  /* 0x0000001f02037819 */ /* 0x004fc800000006ff */
[----:B------:R-:W1:Y:S02]  /*4f10*/  SYNCS.PHASECHK.TRANS64.TRYWAIT P0, [UR5], R3 ;  /* 0x00000003ff0075a7 */ /* 0x000e640008001105 */
[----:B-1----:R-:W-:Y:S05]  /*4f20*/  @!P0 BRA `(.L_x_99) ;  /* 0x0000004c00a08947 */ /* 0x002fea0003800000 */
.L_x_225:
        /* <DEDUP_REMOVED lines=9> */
.L_x_227:
[----:B------:R-:W-:-:S04]  /*4fc0*/  UIADD3 UR4, UPT, UPT, UR4, 0x1, URZ ;  /* 0x0000000104047890 */ /* 0x000fc8000fffe0ff */
[----:B------:R-:W-:-:S04]  /*4fd0*/  UISETP.NE.AND UP0, UPT, UR4, 0x4, UPT ;  /* 0x000000040400788c */ /* 0x000fc8000bf05270 */
[----:B------:R-:W-:Y:S02]  /*4fe0*/  USEL UR5, URZ, 0x1, UP0 ;  /* 0x00000001ff057887 */ /* 0x000fe40008000000 */
[----:B------:R-:W-:-:S04]  /*4ff0*/  USEL UR4, UR4, URZ, UP0 ;  /* 0x000000ff04047287 */ /* 0x000fc80008000000 */
[----:B------:R-:W-:Y:S01]  /*5000*/  ULEA UR4, UR4, UR13, 0x3 ;  /* 0x0000000d04047291 */ /* 0x000fe2000f8e18ff */
[----:B-1----:R-:W-:-:S04]  /*5010*/  LOP3.LUT R3, R2, UR5, RZ, 0x3c, !PT ;  /* 0x0000000502037c12 */ /* 0x002fc8000f8e3cff */
[----:B------:R-:W-:-:S04]  /*5020*/  SHF.L.U32 R3, R3, 0x1f, RZ ;  /* 0x0000001f03037819 */ /* 0x000fc800000006ff */
[----:B------:R-:W1:Y:S02]  /*5030*/  SYNCS.PHASECHK.TRANS64.TRYWAIT P0, [UR4], R3 ;  /* 0x00000003ff0075a7 */ /* 0x000e640008001104 */
[----:B-1----:R-:W-:Y:S05]  /*5040*/  @!P0 BRA `(.L_x_101) ;  /* 0x0000004c00888947 */ /* 0x002fea0003800000 */
.L_x_229:
[----:B------:R-:W-:Y:S01]  /*5050*/  NOP ;  /* 0x0000000000007918 */ /* 0x000fe20000000000 */
[----:B-1----:R-:W1:Y:S01]  /*5060*/  LDS R0, [UR8+0x14] ;  /* 0x00001408ff007984 */ /* 0x002e620008000800 */
[----:B------:R-:W-:Y:S01]  /*5070*/  ULOP3.LUT UR4, UR24, 0xffff, URZ, 0xc0, !UPT ;  /* 0x0000ffff18047892 */ /* 0x000fe2000f8ec0ff */
[----:B------:R-:W-:Y:S01]  /*5080*/  UMOV UR5, 0xffff ;  /* 0x0000ffff00057882 */ /* 0x000fe20000000000 */
[----:B------:R-:W-:Y:S02]  /*5090*/  UMOV UR6, 0x1 ;  /* 0x0000000100067882 */ /* 0x000fe40000000000 */
[----:B------:R-:W-:-:S04]  /*50a0*/  USHF.R.U32.HI UR4, URZ, 0x5, UR4 ;  /* 0x00000005ff047899 */ /* 0x000fc80008011604 */
[----:B------:R-:W-:Y:S02]  /*50b0*/  USHF.L.U32 UR5, UR5, UR4, URZ ;  /* 0x0000000405057299 */ /* 0x000fe400080006ff */
[----:B------:R-:W-:-:S04]  /*50c0*/  USHF.L.U32 UR4, UR6, UR4, URZ ;  /* 0x0000000406047299 */ /* 0x000fc800080006ff */
[----:B-1----:R-:W-:-:S04]  /*50d0*/  LOP3.LUT R0, R0, UR5, RZ, 0xc0, !PT ;  /* 0x0000000500007c12 */ /* 0x002fc8000f8ec0ff */
[----:B------:R-:W-:-:S13]  /*50e0*/  ISETP.NE.AND P0, PT, R0, UR5, PT ;  /* 0x0000000500007c0c */ /* 0x000fda000bf05270 */
[----:B------:R-:W-:Y:S05]  /*50f0*/  @P0 BRA `(.L_x_102) ;  /* 0x0000000000580947 */ /* 0x000fea0003800000 */
[----:B------:R-:W1:Y:S02]  /*5100*/  LDS R0, [UR8+0x18] ;  /* 0x00001808ff007984 */ /* 0x000e640008000800 */
[----:B-1----:R-:W-:-:S04]  /*5110*/  LOP3.LUT R0, R0, UR4, RZ, 0xc0, !PT ;  /* 0x0000000400007c12 */ /* 0x002fc8000f8ec0ff */
[----:B------:R-:W-:-:S13]  /*5120*/  ISETP.NE.AND P0, PT, R0, UR4, PT ;  /* 0x0000000400007c0c */ /* 0x000fda000bf05270 */
[----:B------:R-:W-:Y:S05]  /*5130*/  @P0 BRA `(.L_x_103) ;  /* 0x00000000003c0947 */ /* 0x000fea0003800000 */
[----:B------:R-:W1:Y:S01]  /*5140*/  S2R R2, SR_LANEID ;  /* 0x0000000000027919 */ /* 0x000e620000000000 */
[----:B------:R-:W-:Y:S01]  /*5150*/  ULOP3.LUT UR5, URZ, UR5, URZ, 0x33, !UPT ;  /* 0x00000005ff057292 */ /* 0x000fe2000f8e33ff */
[----:B------:R-:W-:Y:S01]  /*5160*/  LOP3.LUT R4, RZ, UR4, RZ, 0x33, !PT ;  /* 0x00000004ff047c12 */ /* 0x000fe2000f8e33ff */
[----:B------:R-:W-:Y:S02]  /*5170*/  VOTEU.ANY UR4, UPT, PT ;  /* 0x0000000000047886 */ /* 0x000fe400038e0100 */
[----:B------:R-:W-:Y:S01]  /*5180*/  UFLO.U32 UR4, UR4 ;  /* 0x00000004000472bd */ /* 0x000fe200080e0000 */
[----:B------:R-:W2:Y:S01]  /*5190*/  REDUX UR6, R4 ;  /* 0x00000000040673c4 */ /* 0x000ea20000000000 */
[----:B------:R-:W-:-:S06]  /*51a0*/  IMAD.U32 R0, RZ, RZ, UR5 ;  /* 0x00000005ff007e24 */ /* 0x000fcc000f8e00ff */
[----:B------:R4:W-:Y:S01]  /*51b0*/  UTCATOMSWS.AND URZ, UR5 ;  /* 0x0000000500ff79e3 */ /* 0x0009e20008000000 */
[----:B------:R-:W3:Y:S01]  /*51c0*/  REDUX UR7, R0 ;  /* 0x00000000000773c4 */ /* 0x000ee20000000000 */
[----:B-1----:R-:W-:Y:S01]  /*51d0*/  ISETP.EQ.U32.AND P0, PT, R2, UR4, PT ;  /* 0x0000000402007c0c */ /* 0x002fe2000bf02070 */
[----:B--2---:R-:W-:Y:S01]  /*51e0*/  IMAD.U32 R2, RZ, RZ, UR6 ;  /* 0x00000006ff027e24 */ /* 0x004fe2000f8e00ff */
[----:B---3--:R-:W-:-:S11]  /*51f0*/  MOV R3, UR7 ;  /* 0x0000000700037c02 */ /* 0x008fd60008000f00 */
[----:B------:R4:W-:Y:S04]  /*5200*/  @P0 ATOMS.AND RZ, [UR8+0x14], R3 ;  /* 0x00001403ffff098c */ /* 0x0009e8000a800008 */
[----:B------:R4:W-:Y:S01]  /*5210*/  @P0 ATOMS.AND RZ, [UR8+0x18], R2 ;  /* 0x00001802ffff098c */ /* 0x0009e2000a800008 */
[----:B------:R-:W-:Y:S05]  /*5220*/  BRA `(.L_x_104) ;  /* 0x0000000000147947 */ /* 0x000fea0003800000 */
.L_x_103:
[----:B------:R-:W-:Y:S02]  /*5230*/  MOV R2, 0x5250 ;  /* 0x0000525000027802 */ /* 0x000fe40000000f00 */
[----:B---3-5:R-:W-:Y:S05]  /*5240*/  CALL.REL.NOINC `($__internal_0_$__cuda_sm10x_tcgen05_guardrail_trap_col_being_dealloced_not_returned_by_alloc) ;  /* 0x0000004c00e47944 */ /* 0x028fea0003c00000 */
[----:B------:R-:W-:Y:S05]  /*5250*/  BRA `(.L_x_104) ;  /* 0x0000000000087947 */ /* 0x000fea0003800000 */
.L_x_102:
[----:B------:R-:W-:Y:S02]  /*5260*/  MOV R2, 0x5280 ;  /* 0x0000528000027802 */ /* 0x000fe40000000f00 */
[----:B---3-5:R-:W-:Y:S05]  /*5270*/  CALL.REL.NOINC `($__internal_2_$__cuda_sm10x_tcgen05_guardrail_trap_unallocated_columns_being_dealloced) ;  /* 0x0000004c00f07944 */ /* 0x028fea0003c00000 */
.L_x_104:
[----:B------:R-:W-:Y:S01]  /*5280*/  NOP ;  /* 0x0000000000007918 */ /* 0x000fe20000000000 */
[----:B----4-:R-:W-:Y:S05]  /*5290*/  EXIT ;  /* 0x000000000000794d */ /* 0x010fea0003800000 */
.L_x_86:
[----:B------:R-:W-:-:S09]  /*52a0*/  UISETP.NE.OR UP0, UPT, UR17, 0x3, !UP3 ;  /* 0x000000031100788c */ /* 0x000fd2000df05670 */
[----:B------:R-:W-:Y:S05]  /*52b0*/  BRA.U UP0, `(.L_x_105) ;  /* 0x0000000d00807547 */ /* 0x000fea000b800000 */
[----:B------:R-:W2:Y:S01]  /*52c0*/  S2UR UR10, SR_CgaCtaId ;  /* 0x00000000000a79c3 */ /* 0x000ea20000008800 */
[----:B------:R-:W3:Y:S01]  /*52d0*/  LDCU UR32, c[0x0][0x370] ;  /* 0x00006e00ff2077ac */ /* 0x000ee20008000800 */
[----:B------:R-:W-:Y:S02]  /*52e0*/  HFMA2 R13, -RZ, RZ, 0, 0 ;  /* 0x00000000ff0d7431 */ /* 0x000fe400000001ff */
[----:B------:R-:W-:Y:S01]  /*52f0*/  IMAD.MOV.U32 R15, RZ, RZ, 0x1 ;  /* 0x00000001ff0f7424 */ /* 0x000fe200078e00ff */
[----:B------:R-:W-:Y:S01]  /*5300*/  MOV R7, 0x1000 ;  /* 0x0000100000077802 */ /* 0x000fe20000000f00 */
[----:B------:R-:W3:Y:S01]  /*5310*/  LDCU.128 UR28, c[0x0][0xb10] ;  /* 0x00016200ff1c77ac */ /* 0x000ee20008000c00 */
[----:B------:R-:W-:Y:S01]  /*5320*/  IMAD.MOV.U32 R14, RZ, RZ, RZ ;  /* 0x000000ffff0e7224 */ /* 0x000fe200078e00ff */
[----:B------:R-:W4:Y:S01]  /*5330*/  LDC.64 R16, c[0x0][0x348] ;  /* 0x0000d200ff107b82 */ /* 0x000f220000000a00 */
[----:B------:R-:W1:Y:S01]  /*5340*/  LDCU UR27, c[0x0][0x374] ;  /* 0x00006e80ff1b77ac */ /* 0x000e620008000800 */
[----:B------:R-:W2:Y:S06]  /*5350*/  LDCU UR15, c[0x0][0xb0c] ;  /* 0x00016180ff0f77ac */ /* 0x000eac0008000800 */
[----:B------:R-:W4:Y:S01]  /*5360*/  LDC.64 R2, c[0x0][0x888] ;  /* 0x00022200ff027b82 */ /* 0x000f220000000a00 */
[----:B------:R-:W2:Y:S01]  /*5370*/  LDCU UR39, c[0x0][0xb20] ;  /* 0x00016400ff2777ac */ /* 0x000ea20008000800 */
[----:B------:R-:W2:Y:S06]  /*5380*/  LDCU UR4, c[0x0][0xb30] ;  /* 0x00016600ff0477ac */ /* 0x000eac0008000800 */
[----:B------:R-:W4:Y:S01]  /*5390*/  LDC.64 R4, c[0x0][0x890] ;  /* 0x00022400ff047b82 */ /* 0x000f220000000a00 */
[----:B------:R-:W-:Y:S01]  /*53a0*/  UMOV UR21, 0x400 ;  /* 0x0000040000157882 */ /* 0x000fe20000000000 */
[----:B---3--:R-:W-:-:S02]  /*53b0*/  UIMAD.WIDE.U32 UR6, UR32, UR28, URZ ;  /* 0x0000001c200672a5 */ /* 0x008fc4000f8e00ff */
[----:B-1----:R-:W-:Y:S02]  /*53c0*/  UIMAD.WIDE.U32 UR8, UR27, UR31, URZ ;  /* 0x0000001f1b0872a5 */ /* 0x002fe4000f8e00ff */
[----:B--2---:R-:W-:Y:S02]  /*53d0*/  ULEA UR21, UR10, UR21, 0x18 ;  /* 0x000000150a157291 */ /* 0x004fe4000f8ec0ff */
[----:B------:R-:W-:Y:S02]  /*53e0*/  UPLOP3.LUT UP3, UPT, UPT, UPT, UPT, 0x40, 0x4 ;  /* 0x000000000004789c */ /* 0x000fe40003f6e870 */
[----:B------:R-:W-:Y:S02]  /*53f0*/  UIADD3 UR33, UPT, UPT, UR21, 0x228, URZ ;  /* 0x0000022815217890 */ /* 0x000fe4000fffe0ff */
[----:B------:R-:W-:Y:S01]  /*5400*/  UIADD3 UR17, UPT, UPT, UR21, 0x220, URZ ;  /* 0x0000022015117890 */ /* 0x000fe2000fffe0ff */
[----:B------:R-:W-:Y:S01]  /*5410*/  UMOV UR6, UR7 ;  /* 0x0000000700067c82 */ /* 0x000fe20008000000 */
[----:B------:R-:W-:Y:S01]  /*5420*/  UMOV UR35, UR9 ;  /* 0x0000000900237c82 */ /* 0x000fe20008000000 */
[----:B------:R-:W-:-:S02]  /*5430*/  UISETP.GE.AND UP0, UPT, UR42, 0x1, UPT ;  /* 0x000000012a00788c */ /* 0x000fc4000bf06270 */
[----:B------:R-:W-:Y:S01]  /*5440*/  UISETP.NE.AND UP4, UPT, UR42, 0x1, UPT ;  /* 0x000000012a00788c */ /* 0x000fe2000bf85270 */
[----:B------:R-:W1:Y:S01]  /*5450*/  LDCU.64 UR22, c[0x0][0xb28] ;  /* 0x00016500ff1677ac */ /* 0x000e620008000a00 */
[----:B------:R-:W-:Y:S02]  /*5460*/  UISETP.NE.AND UP6, UPT, UR15, 0x1, UPT ;  /* 0x000000010f00788c */ /* 0x000fe4000bfc5270 */
[----:B------:R-:W-:Y:S02]  /*5470*/  UISETP.NE.AND UP5, UPT, UR30, 0x1, UPT ;  /* 0x000000011e00788c */ /* 0x000fe4000bfa5270 */
[----:B------:R-:W-:Y:S02]  /*5480*/  UPRMT UR33, UR10, 0x654, UR33 ;  /* 0x000006540a217896 */ /* 0x000fe40008000021 */
[----:B------:R-:W-:Y:S02]  /*5490*/  USHF.R.U32.HI UR37, URZ, UR29, UR6 ;  /* 0x0000001dff257299 */ /* 0x000fe40008011606 */
[----:B------:R-:W-:-:S02]  /*54a0*/  UPRMT UR34, UR10, 0x654, UR17 ;  /* 0x000006540a227896 */ /* 0x000fc40008000011 */
[----:B------:R-:W-:Y:S02]  /*54b0*/  USHF.R.U32.HI UR35, URZ, UR39, UR35 ;  /* 0x00000027ff237299 */ /* 0x000fe40008011623 */
[----:B------:R-:W-:-:S11]  /*54c0*/  UISETP.NE.AND UP2, UPT, UR4, 0x1, UPT ;  /* 0x000000010400788c */ /* 0x000fd6000bf45270 */
.L_x_114:
[C---:B------:R-:W-:Y:S02]  /*54d0*/  LEA R12, R14.reuse, UR21, 0x3 ;  /* 0x000000150e0c7c11 */ /* 0x040fe4000f8e18ff */
[----:B------:R-:W-:Y:S02]  /*54e0*/  SHF.L.U32 R9, R13, 0x1f, RZ ;  /* 0x0000001f0d097819 */ /* 0x000fe400000006ff */
[----:B------:R-:W-:Y:S02]  /*54f0*/  LEA R10, R14, UR21, 0x4 ;  /* 0x000000150e0a7c11 */ /* 0x000fe4000f8e20ff */
[----:B--2---:R-:W2:Y:S02]  /*5500*/  SYNCS.PHASECHK.TRANS64.TRYWAIT P0, [R12+URZ+0x250], R9 ;  /* 0x000250090c0075a7 */ /* 0x004ea400080011ff */
[----:B--2---:R-:W-:Y:S05]  /*5510*/  @!P0 BRA `(.L_x_106) ;  /* 0x00000048006c8947 */ /* 0x004fea0003800000 */
.L_x_230:
[----:B--2---:R-:W2:Y:S01]  /*5520*/  LDS.128 R8, [R10+0x2e0] ;  /* 0x0002e0000a087984 */ /* 0x004ea20000000c00 */
[----:B------:R-:W-:Y:S01]  /*5530*/  UISETP.GE.AND UP0, UPT, UR42, 0x1, UPT ;  /* 0x000000012a00788c */ /* 0x000fe2000bf06270 */
[----:B------:R-:W-:Y:S01]  /*5540*/  @!PT LDS RZ, [RZ] ;  /* 0x00000000fffff984 */ /* 0x000fe20000000800 */
[----:B------:R-:W-:Y:S01]  /*5550*/  @!PT LDS RZ, [RZ] ;  /* 0x00000000fffff984 */ /* 0x000fe20000000800 */
[----:B------:R-:W-:Y:S01]  /*5560*/  @!PT LDS RZ, [RZ] ;  /* 0x00000000fffff984 */ /* 0x000fe20000000800 */
[----:B------:R-:W-:Y:S01]  /*5570*/  @!PT LDS RZ, [RZ] ;  /* 0x00000000fffff984 */ /* 0x000fe20000000800 */
[----:B------:R3:W-:Y:S06]  /*5580*/  MEMBAR.ALL.CTA ;  /* 0x0000000000007992 */ /* 0x0007ec0000008000 */
[----:B---3--:R-:W3:Y:S01]  /*5590*/  FENCE.VIEW.ASYNC.S ;  /* 0x00000000000073c6 */ /* 0x008ee20000000000 */
[----:B--2---:R-:W-:Y:S11]  /*55a0*/  LOP3.LUT P0, RZ, R10, 0x1, RZ, 0xc0, !PT ;  /* 0x000000010aff7812 */ /* 0x004ff6000780c0ff */
[----:B------:R-:W-:Y:S02]  /*55b0*/  @!UPT UIADD3 URZ, UPT, UPT, URZ, URZ, URZ ;  /* 0x000000fffffff290 */ /* 0x000fe4000fffe0ff */
[----:B---3--:R-:W-:Y:S01]  /*55c0*/  VOTEU.ANY UP1, P0 ;  /* 0x0000000000ff7886 */ /* 0x008fe20000020100 */
[----:B------:R-:W-:Y:S11]  /*55d0*/  PLOP3.LUT P0, PT, PT, PT, UP1, 0x80, 0x8 ;  /* 0x000000000008781c */ /* 0x000ff60003f0f018 */
[----:B------:R-:W-:Y:S02]  /*55e0*/  @!UPT UIADD3 URZ, UPT, UPT, URZ, URZ, URZ ;  /* 0x000000fffffff290 */ /* 0x000fe4000fffe0ff */
[----:B------:R-:W-:Y:S02]  /*55f0*/  @P0 SHF.R.U32.HI R0, RZ, 0x10, R9 ;  /* 0x00000010ff000819 */ /* 0x000fe40000011609 */
[----:B------:R-:W-:Y:S02]  /*5600*/  @P0 MOV R6, R8 ;  /* 0x0000000800060202 */ /* 0x000fe40000000f00 */
[----:B------:R-:W-:Y:S01]  /*5610*/  @P0 R2UR UR4, R0 ;  /* 0x00000000000402ca */ /* 0x000fe200000e0000 */
[----:B------:R-:W-:Y:S01]  /*5620*/  VIADD R0, R12, 0x260 ;  /* 0x000002600c007836 */ /* 0x000fe20000000000 */
[----:B------:R-:W-:Y:S02]  /*5630*/  @P0 LOP3.LUT R8, R9, 0xffff, RZ, 0xc0, !PT ;  /* 0x0000ffff09080812 */ /* 0x000fe400078ec0ff */
[----:B------:R-:W-:Y:S02]  /*5640*/  @P0 R2UR UR6, R6 ;  /* 0x00000000060602ca */ /* 0x000fe400000e0000 */
[----:B------:R-:W-:Y:S02]  /*5650*/  PRMT R0, RZ, 0x654, R0 ;  /* 0x00000654ff007816 */ /* 0x000fe40000000000 */
[----:B------:R-:W-:Y:S02]  /*5660*/  @P0 R2UR UR5, R8 ;  /* 0x00000000080502ca */ /* 0x000fe400000e0000 */
[----:B------:R2:W-:Y:S03]  /*5670*/  SYNCS.ARRIVE.TRANS64.RED.A1T0 RZ, [R0+URZ], RZ ;  /* 0x000000ff00ff79a7 */ /* 0x0005e600081004ff */
[----:B------:R-:W-:Y:S04]  /*5680*/  @UP1 UMOV UR26, UR4 ;  /* 0x00000004001a1c82 */ /* 0x000fe80008000000 */
[----:B------:R-:W-:Y:S04]  /*5690*/  @UP1 UMOV UR14, UR6 ;  /* 0x00000006000e1c82 */ /* 0x000fe80008000000 */
[----:B------:R-:W-:Y:S01]  /*56a0*/  @UP1 UMOV UR13, UR5 ;  /* 0x00000005000d1c82 */ /* 0x000fe20008000000 */
[----:B------:R-:W-:Y:S05]  /*56b0*/  BRA.U !UP0, `(.L_x_107) ;  /* 0x0000000108a47547 */ /* 0x000fea000b800000 */
[----:B------:R-:W-:Y:S02]  /*56c0*/  UIMAD.WIDE.U32 UR8, UR13, UR31, URZ ;  /* 0x0000001f0d0872a5 */ /* 0x000fe4000f8e00ff */
[----:B------:R-:W-:Y:S02]  /*56d0*/  UIMAD.WIDE.U32 UR10, UR14, UR28, URZ ;  /* 0x0000001c0e0a72a5 */ /* 0x000fe4000f8e00ff */
[----:B------:R-:W-:Y:S02]  /*56e0*/  USEL UR4, UR27, UR35, !UP5 ;  /* 0x000000231b047287 */ /* 0x000fe4000e800000 */
[----:B------:R-:W-:Y:S02]  /*56f0*/  USEL UR7, UR32, UR37, !UP6 ;  /* 0x0000002520077287 */ /* 0x000fe4000f000000 */
[----:B-1----:R-:W-:Y:S02]  /*5700*/  UIMAD.WIDE.U32 UR18, UR4, UR22, URZ ;  /* 0x00000016041272a5 */ /* 0x002fe4000f8e00ff */
[----:B------:R-:W-:Y:S01]  /*5710*/  UIMAD.WIDE.U32 UR24, UR7, UR22, URZ ;  /* 0x00000016071872a5 */ /* 0x000fe2000f8e00ff */
[----:B------:R-:W-:Y:S02]  /*5720*/  UMOV UR5, UR9 ;  /* 0x0000000900057c82 */ /* 0x000fe40008000000 */
[----:B------:R-:W-:Y:S03]  /*5730*/  USHF.R.U32.HI UR6, URZ, UR39, UR5 ;  /* 0x00000027ff067299 */ /* 0x000fe60008011605 */
[----:B------:R-:W-:Y:S01]  /*5740*/  UMOV UR5, UR11 ;  /* 0x0000000b00057c82 */ /* 0x000fe20008000000 */
[----:B------:R-:W-:Y:S02]  /*5750*/  USEL UR6, UR13, UR6, !UP5 ;  /* 0x000000060d067287 */ /* 0x000fe4000e800000 */
[----:B------:R-:W-:Y:S02]  /*5760*/  USHF.R.U32.HI UR8, URZ, UR29, UR5 ;  /* 0x0000001dff087299 */ /* 0x000fe40008011605 */
[----:B------:R-:W-:Y:S01]  /*5770*/  UIMAD.WIDE.U32 UR10, UR6, UR22, URZ ;  /* 0x00000016060a72a5 */ /* 0x000fe2000f8e00ff */
[----:B------:R-:W-:Y:S02]  /*5780*/  UMOV UR5, UR19 ;  /* 0x0000001300057c82 */ /* 0x000fe40008000000 */
[----:B------:R-:W-:Y:S03]  /*5790*/  @UP4 USHF.R.U32.HI UR4, URZ, UR23, UR5 ;  /* 0x00000017ff044299 */ /* 0x000fe60008011605 */
[----:B------:R-:W-:Y:S01]  /*57a0*/  UMOV UR5, UR25 ;  /* 0x0000001900057c82 */ /* 0x000fe20008000000 */
[----:B------:R-:W-:Y:S02]  /*57b0*/  UIMAD UR4, UR42, UR4, URZ ;  /* 0x000000042a0472a4 */ /* 0x000fe4000f8e02ff */
[----:B------:R-:W-:Y:S02]  /*57c0*/  @UP4 USHF.R.U32.HI UR7, URZ, UR23, UR5 ;  /* 0x00000017ff074299 */ /* 0x000fe40008011605 */
[----:B------:R-:W-:Y:S02]  /*57d0*/  USEL UR5, UR14, UR8, !UP6 ;  /* 0x000000080e057287 */ /* 0x000fe4000f000000 */
[----:B------:R-:W-:Y:S02]  /*57e0*/  UIMAD UR8, UR42, UR7, URZ ;  /* 0x000000072a0872a4 */ /* 0x000fe4000f8e02ff */
[----:B------:R-:W-:Y:S03]  /*57f0*/  UISETP.GE.AND UP0, UPT, UR6, UR4, UPT ;  /* 0x000000040600728c */ /* 0x000fe6000bf06270 */
[----:B------:R-:W-:Y:S01]  /*5800*/  UMOV UR4, UR11 ;  /* 0x0000000b00047c82 */ /* 0x000fe20008000000 */
[----:B------:R-:W-:Y:S02]  /*5810*/  UISETP.GE.OR UP0, UPT, UR5, UR8, UP0 ;  /* 0x000000080500728c */ /* 0x000fe40008706670 */
[----:B------:R-:W-:Y:S02]  /*5820*/  USHF.R.U32.HI UR4, URZ, UR23, UR4 ;  /* 0x00000017ff047299 */ /* 0x000fe40008011604 */
[----:B------:R-:W-:Y:S02]  /*5830*/  UIMAD.WIDE.U32 UR8, UR5, UR22, URZ ;  /* 0x00000016050872a5 */ /* 0x000fe4000f8e00ff */
[----:B------:R-:W-:Y:S04]  /*5840*/  USEL UR10, UR6, UR4, !UP4 ;  /* 0x00000004060a7287 */ /* 0x000fe8000e000000 */
[----:B------:R-:W-:Y:S01]  /*5850*/  UIADD3 UR11, UPT, UPT, -UR10, URZ, URZ ;  /* 0x000000ff0a0b7290 */ /* 0x000fe2000fffe1ff */
[----:B------:R-:W-:Y:S02]  /*5860*/  @!UP0 UMOV UR4, UR9 ;  /* 0x0000000900048c82 */ /* 0x000fe40008000000 */
[----:B------:R-:W-:Y:S02]  /*5870*/  @!UP0 USHF.R.U32.HI UR4, URZ, UR23, UR4 ;  /* 0x00000017ff048299 */ /* 0x000fe40008011604 */
[----:B------:R-:W-:Y:S02]  /*5880*/  UIMAD UR8, UR42, UR11, UR6 ;  /* 0x0000000b2a0872a4 */ /* 0x000fe4000f8e0206 */
[----:B------:R-:W-:Y:S04]  /*5890*/  @!UP0 USEL UR4, UR5, UR4, !UP4 ;  /* 0x0000000405048287 */ /* 0x000fe8000e000000 */
[----:B------:R-:W-:Y:S02]  /*58a0*/  @!UP0 UIMAD UR8, UR7, UR8, UR4 ;  /* 0x00000008070882a4 */ /* 0x000fe4000f8e0204 */
[----:B------:R-:W-:Y:S02]  /*58b0*/  @!UP0 UIADD3 UR9, UPT, UPT, UR10, -UR4, URZ ;  /* 0x800000040a098290 */ /* 0x000fe4000fffe0ff */
[----:B------:R-:W-:Y:S02]  /*58c0*/  UIADD3 UR4, UPT, UPT, -UR5, URZ, URZ ;  /* 0x000000ff05047290 */ /* 0x000fe4000fffe1ff */
[----:B------:R-:W-:Y:S02]  /*58d0*/  UIADD3 UR7, UPT, UPT, -UR6, URZ, URZ ;  /* 0x000000ff06077290 */ /* 0x000fe4000fffe1ff */
[----:B------:R-:W-:Y:S02]  /*58e0*/  @!UP0 UIMAD UR6, UR9, UR42, UR5 ;  /* 0x0000002a090682a4 */ /* 0x000fe4000f8e0205 */
[----:B------:R-:W-:Y:S02]  /*58f0*/  UIMAD UR14, UR15, UR4, UR14 ;  /* 0x000000040f0e72a4 */ /* 0x000fe4000f8e020e */
[----:B------:R-:W-:Y:S01]  /*5900*/  UIMAD UR13, UR30, UR7, UR13 ;  /* 0x000000071e0d72a4 */ /* 0x000fe2000f8e020d */
[----:B------:R-:W-:Y:S02]  /*5910*/  @!UP0 UMOV UR5, UR8 ;  /* 0x0000000800058c82 */ /* 0x000fe40008000000 */
[----:B------:R-:W-:Y:S02]  /*5920*/  UIMAD UR14, UR5, UR15, UR14 ;  /* 0x0000000f050e72a4 */ /* 0x000fe4000f8e020e */
[----:B------:R-:W-:Y:S11]  /*5930*/  UIMAD UR13, UR6, UR30, UR13 ;  /* 0x0000001e060d72a4 */ /* 0x000ff6000f8e020d */
[----:B------:R-:W-:Y:S01]  /*5940*/  @!UPT UIADD3 URZ, UPT, UPT, URZ, URZ, URZ ;  /* 0x000000fffffff290 */ /* 0x000fe2000fffe0ff */
.L_x_107:
[----:B------:R-:W3:Y:S01]  /*5950*/  @!UP2 LDCU.128 UR8, c[0x0][0xb10] ;  /* 0x00016200ff08a7ac */ /* 0x000ee20008000c00 */
[C---:B----4-:R-:W-:Y:S02]  /*5960*/  ISETP.NE.U32.AND P1, PT, R4.reuse, RZ, PT ;  /* 0x000000ff0400720c */ /* 0x050fe40003f25070 */
[----:B------:R-:W-:Y:S02]  /*5970*/  ISETP.NE.U32.AND P0, PT, R4, RZ, PT ;  /* 0x000000ff0400720c */ /* 0x000fe40003f05070 */
[C---:B------:R-:W-:Y:S02]  /*5980*/  ISETP.NE.AND.EX P1, PT, R5.reuse, RZ, PT, P1 ;  /* 0x000000ff0500720c */ /* 0x040fe40003f25310 */
[----:B------:R-:W-:Y:S01]  /*5990*/  ISETP.NE.AND.EX P0, PT, R5, RZ, PT, P0 ;  /* 0x000000ff0500720c */ /* 0x000fe20003f05300 */
[----:B------:R-:W4:Y:S01]  /*59a0*/  @!UP2 LDCU UR5, c[0x0][0xb0c] ;  /* 0x00016180ff05a7ac */ /* 0x000f220008000800 */
[----:B------:R-:W-:Y:S01]  /*59b0*/  SHF.L.U32 R9, R15, 0x1f, RZ ;  /* 0x0000001f0f097819 */ /* 0x000fe200000006ff */
[----:B------:R-:W-:Y:S02]  /*59c0*/  USHF.L.U32 UR19, UR16, 0x6, URZ ;  /* 0x0000000610137899 */ /* 0x000fe400080006ff */
[----:B------:R-:W-:Y:S02]  /*59d0*/  USHF.L.U32 UR18, UR20, 0x7, URZ ;  /* 0x0000000714127899 */ /* 0x000fe400080006ff */
[----:B---3--:R-:W-:Y:S07]  /*59e0*/  UIMAD.WIDE.U32 UR6, UR14, UR8, URZ ;  /* 0x000000080e0672a5 */ /* 0x008fee000f8e00ff */
[----:B------:R-:W-:Y:S01]  /*59f0*/  @!UP2 UMOV UR4, UR7 ;  /* 0x000000070004ac82 */ /* 0x000fe20008000000 */
[----:B----4-:R-:W-:Y:S02]  /*5a00*/  @!UP2 UISETP.NE.AND UP0, UPT, UR5, 0x1, UPT ;  /* 0x000000010500a88c */ /* 0x010fe4000bf05270 */
[----:B------:R-:W-:Y:S02]  /*5a10*/  @!UP2 USHF.R.U32.HI UR4, URZ, UR9, UR4 ;  /* 0x00000009ff04a299 */ /* 0x000fe40008011604 */
[----:B------:R-:W-:Y:S02]  /*5a20*/  UIMAD.WIDE.U32 UR6, UR13, UR11, URZ ;  /* 0x0000000b0d0672a5 */ /* 0x000fe4000f8e00ff */
[----:B------:R-:W-:Y:S02]  /*5a30*/  @!UP2 USEL UR8, UR14, UR4, !UP0 ;  /* 0x000000040e08a287 */ /* 0x000fe4000c000000 */
[----:B------:R-:W-:Y:S03]  /*5a40*/  @!UP2 UISETP.NE.AND UP0, UPT, UR10, 0x1, UPT ;  /* 0x000000010a00a88c */ /* 0x000fe6000bf05270 */
[----:B------:R-:W-:Y:S02]  /*5a50*/  @!UP2 UMOV UR6, UR7 ;  /* 0x000000070006ac82 */ /* 0x000fe40008000000 */
[----:B------:R-:W3:Y:S02]  /*5a60*/  @!UP2 LDCU UR4, c[0x0][0xb20] ;  /* 0x00016400ff04a7ac */ /* 0x000ee40008000800 */
[----:B---3--:R-:W-:Y:S04]  /*5a70*/  @!UP2 USHF.R.U32.HI UR6, URZ, UR4, UR6 ;  /* 0x00000004ff06a299 */ /* 0x008fe80008011606 */
[----:B------:R-:W-:Y:S04]  /*5a80*/  @!UP2 USEL UR6, UR13, UR6, !UP0 ;  /* 0x000000060d06a287 */ /* 0x000fe8000c000000 */
[----:B------:R-:W-:Y:S02]  /*5a90*/  @!UP2 UIADD3 UR4, UPT, UPT, -UR8, UR6, URZ ;  /* 0x000000060804a290 */ /* 0x000fe4000fffe1ff */
[----:B------:R-:W-:Y:S02]  /*5aa0*/  @!UP2 UIADD3 UR6, UPT, UPT, UR8, -UR6, URZ ;  /* 0x800000060806a290 */ /* 0x000fe4000fffe0ff */
[----:B------:R-:W-:Y:S02]  /*5ab0*/  @!UP2 UIMAD UR14, UR4, UR5, UR14 ;  /* 0x00000005040ea2a4 */ /* 0x000fe4000f8e020e */
[----:B------:R-:W-:Y:S01]  /*5ac0*/  @!UP2 UIMAD UR13, UR6, UR10, UR13 ;  /* 0x0000000a060da2a4 */ /* 0x000fe2000f8e020d */
[----:B------:R-:W-:Y:S11]  /*5ad0*/  BRA.U UP3, `(.L_x_108) ;  /* 0x0000000103107547 */ /* 0x000ff6000b800000 */
[----:B--2---:R-:W-:Y:S04]  /*5ae0*/  MOV R0, UR38 ;  /* 0x0000002600007c02 */ /* 0x004fe80008000f00 */
[----:B------:R-:W-:Y:S04]  /*5af0*/  SHF.L.U32 R11, R0, 0x1f, RZ ;  /* 0x0000001f000b7819 */ /* 0x000fe800000006ff */
[----:B------:R-:W2:Y:S02]  /*5b00*/  SYNCS.PHASECHK.TRANS64.TRYWAIT P2, [UR21+0x248], R11 ;  /* 0x0002480bff0075a7 */ /* 0x000ea40008041115 */
[----:B--2---:R-:W-:Y:S05]  /*5b10*/  @!P2 BRA `(.L_x_109) ;  /* 0x000000440000a947 */ /* 0x004fea0003800000 */
.L_x_108:
[----:B------:R-:W-:Y:S05]  /*5b20*/  @!P1 BRA `(.L_x_110) ;  /* 0x0000000000309947 */ /* 0x000fea0003800000 */
[----:B------:R-:W-:Y:S01]  /*5b30*/  ISETP.NE.U32.AND P1, PT, R2, RZ, PT ;  /* 0x000000ff0200720c */ /* 0x000fe20003f25070 */
[----:B------:R-:W3:Y:S01]  /*5b40*/  LDCU.64 UR4, c[0x0][0x358] ;  /* 0x00006b00ff0477ac */ /* 0x000ee20008000a00 */
[----:B------:R-:W-:Y:S02]  /*5b50*/  IMAD.MOV.U32 R84, RZ, RZ, 0x1 ;  /* 0x00000001ff547424 */ /* 0x000fe400078e00ff */
[----:B------:R-:W-:Y:S11]  /*5b60*/  ISETP.NE.AND.EX P1, PT, R3, RZ, PT, P1 ;  /* 0x000000ff0300720c */ /* 0x000ff60003f25310 */
[----:B------:R-:W-:Y:S02]  /*5b70*/  @!UPT UIADD3 URZ, UPT, UPT, URZ, URZ, URZ ;  /* 0x000000fffffff290 */ /* 0x000fe4000fffe0ff */
[----:B--2---:R-:W2:Y:S01]  /*5b80*/  @P1 LDC.64 R10, c[0x0][0x888] ;  /* 0x00022200ff0a1b82 */ /* 0x004ea20000000a00 */
[----:B------:R-:W-:Y:S04]  /*5b90*/  @P1 IMAD R0, R4, UR36, RZ ;  /* 0x0000002404001c24 */ /* 0x000fe8000f8e02ff */
[----:B--2---:R-:W-:Y:S04]  /*5ba0*/  @P1 IMAD.WIDE R10, R0, 0x4, R10 ;  /* 0x00000004000a1825 */ /* 0x004fe800078e020a */
[----:B------:R-:W-:Y:S01]  /*5bb0*/  HFMA2 R0, -RZ, RZ, 0, 5.9604644775390625e-08 ;  /* 0x00000001ff007431 */ /* 0x000fe200000001ff */
[----:B---3-5:R3:W5:Y:S04]  /*5bc0*/  @P1 LDG.E R41, desc[UR4][R10.64] ;  /* 0x000000040a291981 */ /* 0x028768000c1e1900 */
[----:B------:R-:W-:Y:S01]  /*5bd0*/  @!P1 PRMT R84, R0, 0x7610, R84 ;  /* 0x0000761000549816 */ /* 0x000fe20000000054 */
[----:B---3--:R-:W4:Y:S06]  /*5be0*/  @!P1 LDC R41, c[0x0][0x880] ;  /* 0x00022000ff299b82 */ /* 0x008f2c0000000800 */
.L_x_110:
[----:B----45:R-:W-:Y:S01]  /*5bf0*/  @!P0 FSETP.EQ.AND P1, PT, R41, RZ, PT ;  /* 0x000000ff2900820b */ /* 0x030fe20003f22000 */
[----:B------:R-:W-:Y:S01]  /*5c00*/  @!UPT UIADD3 URZ, UPT, UPT, URZ, URZ, URZ ;  /* 0x000000fffffff290 */ /* 0x000fe2000fffe0ff */
[----:B------:R-:W-:Y:S11]  /*5c10*/  @!P0 BRA `(.L_x_111) ;  /* 0x0000000000188947 */ /* 0x000ff60003800000 */
[----:B------:R-:W-:Y:S02]  /*5c20*/  LOP3.LUT P0, RZ, R84, 0xff, RZ, 0xc0, !PT ;  /* 0x000000ff54ff7812 */ /* 0x000fe4000780c0ff */
[----:B------:R-:W-:Y:S04]  /*5c30*/  ISETP.NE.U32.AND P1, PT, R2, RZ, PT ;  /* 0x000000ff0200720c */ /* 0x000fe80003f25070 */
[----:B------:R-:W-:Y:S04]  /*5c40*/  ISETP.NE.AND.EX P1, PT, R3, RZ, PT, P1 ;  /* 0x000000ff0300720c */ /* 0x000fe80003f25310 */
[----:B------:R-:W-:Y:S03]  /*5c50*/  PLOP3.LUT P1, PT, P1, PT, PT, 0x8, 0x80 ;  /* 0x000000000080781c */ /* 0x000fe60000f2e170 */
[----:B------:R-:W-:Y:S11]  /*5c60*/  @P0 FSETP.EQ.AND P1, PT, R41, RZ, PT ;  /* 0x000000ff2900020b */ /* 0x000ff60003f22000 */
[----:B------:R-:W-:Y:S02]  /*5c70*/  @!UPT UIADD3 URZ, UPT, UPT, URZ, URZ, URZ ;  /* 0x000000fffffff290 */ /* 0x000fe4000fffe0ff */
.L_x_111:
[----:B------:R-:W3:Y:S01]  /*5c80*/  SYNCS.PHASECHK.TRANS64.TRYWAIT P2, [UR21+0x230], R9 ;  /* 0x00023009ff0075a7 */ /* 0x000ee20008041115 */
[----:B------:R-:W-:Y:S04]  /*5c90*/  ELECT P0, URZ, PT ;  /* 0x0000000000ff782f */ /* 0x000fe80003800000 */
[----:B------:R-:W-:Y:S11]  /*5ca0*/  PLOP3.LUT P1, PT, P1, P0, PT, 0xf2, 0x2f ;  /* 0x00000000002f781c */ /* 0x000ff60000f21e72 */
[----:B------:R-:W-:Y:S02]  /*5cb0*/  @!UPT UIADD3 URZ, UPT, UPT, URZ, URZ, URZ ;  /* 0x000000fffffff290 */ /* 0x000fe4000fffe0ff */
[----:B------:R-:W-:Y:S05]  /*5cc0*/  @!P1 IADD3 R8, P0, PT, R16, 0x580, RZ ;  /* 0x0000058010089810 */ /* 0x000fea0007f1e0ff */
[----:B------:R-:W-:Y:S01]  /*5cd0*/  @!P1 IMAD.X R6, RZ, RZ, R17, P0 ;  /* 0x000000ffff069224 */ /* 0x000fe200000e0611 */
[----:B---3--:R-:W-:Y:S07]  /*5ce0*/  @!P2 BRA `(.L_x_112) ;  /* 0x0000004000a4a947 */ /* 0x008fee0003800000 */
.L_x_233:
[----:B------:R-:W-:Y:S01]  /*5cf0*/  @!P1 R2UR UR5, R8 ;  /* 0x00000000080592ca */ /* 0x000fe200000e0000 */
[----:B------:R-:W-:Y:S01]  /*5d00*/  VOTEU.ALL UP0, P1 ;  /* 0x0000000000ff7886 */ /* 0x000fe20000800000 */
[----:B------:R-:W-:Y:S01]  /*5d10*/  @!P1 R2UR UR4, R6 ;  /* 0x00000000060492ca */ /* 0x000fe200000e0000 */
[----:B--2---:R-:W-:Y:S01]  /*5d20*/  @!P1 IMAD.MOV.U32 R0, RZ, RZ, 0x1000 ;  /* 0x00001000ff009424 */ /* 0x004fe200078e00ff */
[----:B------:R-:W-:Y:S01]  /*5d30*/  UMOV UR6, 0x0 ;  /* 0x0000000000067882 */ /* 0x000fe20000000000 */
[----:B------:R-:W-:Y:S01]  /*5d40*/  UMOV UR7, 0x10000000 ;  /* 0x1000000000077882 */ /* 0x000fe20000000000 */
[----:B------:R-:W-:Y:S01]  /*5d50*/  @!UP0 UIADD3 UR16, UPT, UPT, UR21, 0x400, URZ ;  /* 0x0000040015108890 */ /* 0x000fe2000fffe0ff */
[----:B------:R-:W-:Y:S01]  /*5d60*/  VIADD R14, R14, 0x1 ;  /* 0x000000010e0e7836 */ /* 0x000fe20000000000 */
[----:B------:R-:W-:Y:S01]  /*5d70*/  VOTEU.ALL UP0, P1 ;  /* 0x0000000000ff7886 */ /* 0x000fe20000800000 */
[----:B------:R-:W-:Y:S04]  /*5d80*/  UMOV UR20, UR36 ;  /* 0x0000002400147c82 */ /* 0x000fe80008000000 */
[----:B------:R-:W-:Y:S02]  /*5d90*/  IMAD.U32 R10, RZ, RZ, UR5 ;  /* 0x00000005ff0a7e24 */ /* 0x000fe4000f8e00ff */
[----:B------:R-:W-:Y:S03]  /*5da0*/  IMAD.U32 R11, RZ, RZ, UR4 ;  /* 0x00000004ff0b7e24 */ /* 0x000fe6000f8e00ff */
[----:B------:R-:W-:Y:S02]  /*5db0*/  @!P1 R2UR UR4, R10 ;  /* 0x000000000a0492ca */ /* 0x000fe400000e0000 */
[----:B------:R-:W-:Y:S11]  /*5dc0*/  @!P1 R2UR UR5, R11 ;  /* 0x000000000b0592ca */ /* 0x000ff600000e0000 */
[----:B------:R-:W-:Y:S02]  /*5dd0*/  @!UPT UIADD3 URZ, UPT, UPT, URZ, URZ, URZ ;  /* 0x000000fffffff290 */ /* 0x000fe4000fffe0ff */
[----:B------:R2:W-:Y:S01]  /*5de0*/  @!UP0 UTMALDG.3D [UR16], [UR4], desc[UR6] ;  /* 0x00000610040085b4 */ /* 0x0005e20008011000 */
[----:B------:R2:W-:Y:S01]  /*5df0*/  @!P1 SYNCS.ARRIVE.TRANS64.RED.A0TR RZ, [UR21+0x220], R0 ;  /* 0x00022000ffff99a7 */ /* 0x0005e20008300415 */
[----:B------:R-:W-:Y:S01]  /*5e00*/  SYNCS.ARRIVE.TRANS64.RED.A1T0 RZ, [UR34], RZ ;  /* 0x000000ffffff79a7 */ /* 0x000fe20008100422 */
[----:B------:R-:W3:Y:S02]  /*5e10*/  SYNCS.PHASECHK.TRANS64.TRYWAIT P0, [UR21+0x238], R9 ;  /* 0x00023809ff0075a7 */ /* 0x000ee40008001115 */
[----:B--23--:R-:W-:Y:S05]  /*5e20*/  @!P0 BRA `(.L_x_113) ;  /* 0x00000040006c8947 */ /* 0x00cfea0003800000 */
.L_x_235:
[----:B------:R-:W-:Y:S01]  /*5e30*/  @!P1 IADD3 R6, P0, PT, R16, 0x580, RZ ;  /* 0x0000058010069810 */ /* 0x000fe20007f1e0ff */
[----:B------:R-:W-:Y:S01]  /*5e40*/  VOTEU.ALL UP0, P1 ;  /* 0x0000000000ff7886 */ /* 0x000fe20000800000 */
[----:B------:R-:W-:Y:S01]  /*5e50*/  UMOV UR6, 0x0 ;  /* 0x0000000000067882 */ /* 0x000fe20000000000 */
[----:B------:R-:W-:Y:S01]  /*5e60*/  UMOV UR7, 0x10000000 ;  /* 0x1000000000077882 */ /* 0x000fe20000000000 */
[----:B------:R-:W-:Y:S01]  /*5e70*/  @!P1 R2UR UR5, R6 ;  /* 0x00000000060592ca */ /* 0x000fe200000e0000 */
[----:B--2---:R-:W-:Y:S01]  /*5e80*/  @!P1 IMAD.X R0, RZ, RZ, R17, P0 ;  /* 0x000000ffff009224 */ /* 0x004fe200000e0611 */
[----:B------:R-:W-:Y:S01]  /*5e90*/  @!UP0 UIADD3 UR10, UPT, UPT, UR18, 0x40, URZ ;  /* 0x00000040120a8890 */ /* 0x000fe2000fffe0ff */
[----:B------:R-:W-:Y:S01]  /*5ea0*/  ISETP.NE.AND P0, PT, R14, 0x2, PT ;  /* 0x000000020e00780c */ /* 0x000fe20003f05270 */
[----:B------:R-:W-:Y:S01]  /*5eb0*/  @!UP0 UIADD3 UR8, UPT, UPT, UR21, 0x1400, URZ ;  /* 0x0000140015088890 */ /* 0x000fe2000fffe0ff */
[----:B------:R-:W-:Y:S01]  /*5ec0*/  LOP3.LUT R15, R15, 0x1, RZ, 0x3c, !PT ;  /* 0x000000010f0f7812 */ /* 0x000fe200078e3cff */
[----:B------:R-:W-:Y:S01]  /*5ed0*/  @!UP0 UIADD3 UR9, UPT, UPT, UR21, 0x228, URZ ;  /* 0x0000022815098890 */ /* 0x000fe2000fffe0ff */
[----:B------:R-:W-:Y:S01]  /*5ee0*/  @!P1 R2UR UR4, R0 ;  /* 0x00000000000492ca */ /* 0x000fe200000e0000 */
[----:B------:R-:W-:Y:S01]  /*5ef0*/  VOTEU.ALL UP0, P1 ;  /* 0x0000000000ff7886 */ /* 0x000fe20000800000 */
[----:B------:R-:W-:Y:S01]  /*5f00*/  UMOV UR11, UR19 ;  /* 0x00000013000b7c82 */ /* 0x000fe20008000000 */
[----:B------:R-:W-:Y:S01]  /*5f10*/  UMOV UR12, UR36 ;  /* 0x00000024000c7c82 */ /* 0x000fe20008000000 */
[----:B------:R-:W-:Y:S01]  /*5f20*/  SEL R0, RZ, 0x1, P0 ;  /* 0x00000001ff007807 */ /* 0x000fe20000000000 */
[----:B------:R-:W-:Y:S01]  /*5f30*/  UIADD3 UR20, UPT, UPT, UR13, UR62, URZ ;  /* 0x0000003e0d147290 */ /* 0x000fe2000fffe0ff */
[----:B------:R-:W-:Y:S01]  /*5f40*/  IMAD.U32 R8, RZ, RZ, UR5 ;  /* 0x00000005ff087e24 */ /* 0x000fe2000f8e00ff */
[----:B------:R-:W-:Y:S01]  /*5f50*/  SEL R14, R14, RZ, P0 ;  /* 0x000000ff0e0e7207 */ /* 0x000fe20000000000 */
[----:B------:R-:W-:Y:S01]  /*5f60*/  UIADD3 UR16, UPT, UPT, UR14, UR59, URZ ;  /* 0x0000003b0e107290 */ /* 0x000fe2000fffe0ff */
[----:B------:R-:W-:Y:S01]  /*5f70*/  LOP3.LUT R13, R13, R0, RZ, 0x3c, !PT ;  /* 0x000000000d0d7212 */ /* 0x000fe200078e3cff */
[----:B------:R-:W-:Y:S01]  /*5f80*/  UPLOP3.LUT UP3, UPT, UPT, UPT, UPT, 0x80, 0x8 ;  /* 0x000000000008789c */ /* 0x000fe20003f6f070 */
[----:B------:R-:W-:Y:S02]  /*5f90*/  UMOV UR36, UR26 ;  /* 0x0000001a00247c82 */ /* 0x000fe40008000000 */
[----:B------:R-:W-:Y:S01]  /*5fa0*/  IMAD.U32 R9, RZ, RZ, UR4 ;  /* 0x00000004ff097e24 */ /* 0x000fe2000f8e00ff */
[----:B------:R-:W-:Y:S04]  /*5fb0*/  @!P1 R2UR UR4, R8 ;  /* 0x00000000080492ca */ /* 0x000fe800000e0000 */
[----:B------:R-:W-:Y:S11]  /*5fc0*/  @!P1 R2UR UR5, R9 ;  /* 0x00000000090592ca */ /* 0x000ff600000e0000 */
[----:B------:R-:W-:Y:S02]  /*5fd0*/  @!UPT UIADD3 URZ, UPT, UPT, URZ, URZ, URZ ;  /* 0x000000fffffff290 */ /* 0x000fe4000fffe0ff */
[----:B------:R2:W-:Y:S01]  /*5fe0*/  @!UP0 UTMALDG.3D [UR8], [UR4], desc[UR6] ;  /* 0x00000608040085b4 */ /* 0x0005e20008011000 */
[----:B------:R2:W-:Y:S01]  /*5ff0*/  @!P1 SYNCS.ARRIVE.TRANS64.RED.A0TR RZ, [UR21+0x228], R7 ;  /* 0x00022807ffff99a7 */ /* 0x0005e20008300415 */
[----:B------:R-:W-:Y:S01]  /*6000*/  SYNCS.ARRIVE.TRANS64.RED.A1T0 RZ, [UR33], RZ ;  /* 0x000000ffffff79a7 */ /* 0x000fe20008100421 */
[----:B------:R-:W-:Y:S05]  /*6010*/  BRA.U UP1, `(.L_x_114) ;  /* 0xfffffff5012c7547 */ /* 0x000fea000b83ffff */
[----:B------:R-:W-:-:S04]  /*6020*/  SHF.L.U32 R3, R15, 0x1f, RZ ;  /* 0x0000001f0f037819 */ /* 0x000fc800000006ff */
[----:B------:R-:W3:Y:S02]  /*6030*/  SYNCS.PHASECHK.TRANS64.TRYWAIT P0, [UR21+0x230], R3 ;  /* 0x00023003ff0075a7 */ /* 0x000ee40008001115 */
[----:B---3--:R-:W-:Y:S05]  /*6040*/  @!P0 BRA `(.L_x_115) ;  /* 0x0000003c00fc8947 */ /* 0x008fea0003800000 */
.L_x_237:
[----:B---3--:R-:W-:-:S07]  /*6050*/  MOV R0, UR21 ;  /* 0x0000001500007c02 */ /* 0x008fce0008000f00 */
.L_x_116:
[----:B---3--:R-:W-:-:S04]  /*6060*/  SHF.L.U32 R3, R15, 0x1f, RZ ;  /* 0x0000001f0f037819 */ /* 0x008fc800000006ff */
[----:B------:R3:W4:Y:S03]  /*6070*/  SYNCS.PHASECHK.TRANS64.TRYWAIT P0, [R0+URZ+0x238], R3 ;  /* 0x00023803000075a7 */ /* 0x00072600080011ff */
[----:B----4-:R-:W-:Y:S05]  /*6080*/  @!P0 NANOSLEEP.SYNCS 0x989680 ;  /* 0x009896800000895d */ /* 0x010fea0003900000 */
[----:B------:R-:W4:Y:S02]  /*6090*/  @!P0 SYNCS.PHASECHK.TRANS64 P0, [R0+URZ+0x238], R3 ;  /* 0x00023803000085a7 */ /* 0x000f2400080010ff */
[----:B-12-4-:R-:W-:Y:S05]  /*60a0*/  @P0 EXIT ;  /* 0x000000000000094d */ /* 0x016fea0003800000 */
[----:B------:R-:W-:Y:S05]  /*60b0*/  BRA `(.L_x_116) ;  /* 0xfffffffc00e87947 */ /* 0x000fea000383ffff */
.L_x_105:
[----:B------:R-:W-:-:S06]  /*60c0*/  UISETP.GE.AND UP0, UPT, UR17, 0x4, UPT ;  /* 0x000000041100788c */ /* 0x000fcc000bf06270 */
[----:B------:R-:W-:-:S13]  /*60d0*/  PLOP3.LUT P0, PT, PT, PT, UP0, 0x80, 0x8 ;  /* 0x000000000008781c */ /* 0x000fda0003f0f008 */
[----:B-1----:R-:W-:Y:S05]  /*60e0*/  @!P0 EXIT ;  /* 0x000000000000894d */ /* 0x002fea0003800000 */
[----:B------:R-:W1:Y:S08]  /*60f0*/  S2UR UR4, SR_CgaCtaId ;  /* 0x00000000000479c3 */ /* 0x000e700000008800 */
[----:B------:R-:W-:Y:S01]  /*6100*/  BAR.SYNC.DEFER_BLOCKING 0x6, 0xa0 ;  /* 0x0182800000007b1d */ /* 0x000fe20000010000 */
[C---:B------:R-:W-:Y:S01]  /*6110*/  IMAD.SHL.U32 R7, R93.reuse, 0x40, RZ ;  /* 0x000000405d077824 */ /* 0x040fe200078e00ff */
[C---:B------:R-:W-:Y:S01]  /*6120*/  LOP3.LUT R95, R93.reuse, 0x60, RZ, 0xc0, !PT ;  /* 0x000000605d5f7812 */ /* 0x040fe200078ec0ff */
[----:B------:R-:W-:-:S02]  /*6130*/  IMAD.SHL.U32 R4, R93, 0x20, RZ ;  /* 0x000000205d047824 */ /* 0x000fc400078e00ff */
[----:B------:R-:W-:Y:S02]  /*6140*/  HFMA2 R36, -RZ, RZ, 0, 0 ;  /* 0x00000000ff247431 */ /* 0x000fe400000001ff */
[----:B------:R-:W-:Y:S01]  /*6150*/  IMAD.SHL.U32 R6, R93, 0x2, RZ ;  /* 0x000000025d067824 */ /* 0x000fe200078e00ff */
[----:B------:R-:W-:Y:S01]  /*6160*/  UMOV UR44, 0x400 ;  /* 0x00000400002c7882 */ /* 0x000fe20000000000 */
[----:B------:R-:W2:Y:S01]  /*6170*/  LDC.64 R82, c[0x0][0x8b0] ;  /* 0x00022c00ff527b82 */ /* 0x000ea20000000a00 */
[----:B------:R-:W-:Y:S01]  /*6180*/  LOP3.LUT R5, R7, 0x180, RZ, 0xc0, !PT ;  /* 0x0000018007057812 */ /* 0x000fe200078ec0ff */
[----:B------:R-:W-:Y:S01]  /*6190*/  IMAD.U32 R37, R93, 0x10000, RZ ;  /* 0x000100005d257824 */ /* 0x000fe200078e00ff */
[----:B------:R-:W-:Y:S01]  /*61a0*/  LOP3.LUT R4, R4, 0xc00, RZ, 0xc0, !PT ;  /* 0x00000c0004047812 */ /* 0x000fe200078ec0ff */
[----:B------:R-:W-:Y:S01]  /*61b0*/  IMAD.MOV.U32 R92, RZ, RZ, RZ ;  /* 0x000000ffff5c7224 */ /* 0x000fe200078e00ff */
[----:B------:R-:W-:Y:S01]  /*61c0*/  LOP3.LUT R6, R5, 0x20, R6, 0xf8, !PT ;  /* 0x0000002005067812 */ /* 0x000fe200078ef806 */
[----:B------:R-:W-:Y:S01]  /*61d0*/  IMAD.SHL.U32 R5, R93, 0x8, RZ ;  /* 0x000000085d057824 */ /* 0x000fe200078e00ff */
[----:B------:R-:W-:Y:S01]  /*61e0*/  LOP3.LUT R4, R4, 0x40, R7, 0xf8, !PT ;  /* 0x0000004004047812 */ /* 0x000fe200078ef807 */
[----:B------:R-:W3:Y:S01]  /*61f0*/  LDC.64 R80, c[0x0][0x8a8] ;  /* 0x00022a00ff507b82 */ /* 0x000ee20000000a00 */
[----:B------:R-:W-:Y:S01]  /*6200*/  LOP3.LUT R37, R37, 0x600000, RZ, 0xc0, !PT ;  /* 0x0060000025257812 */ /* 0x000fe200078ec0ff */
[----:B------:R-:W-:Y:S01]  /*6210*/  IMAD.MOV.U32 R87, RZ, RZ, RZ ;  /* 0x000000ffff577224 */ /* 0x000fe200078e00ff */
[----:B------:R-:W-:-:S02]  /*6220*/  LOP3.LUT R5, R6, 0x30, R5, 0x78, !PT ;  /* 0x0000003006057812 */ /* 0x000fc400078e7805 */
[----:B------:R-:W-:Y:S02]  /*6230*/  CS2R R90, SRZ ;  /* 0x00000000005a7805 */ /* 0x000fe4000001ff00 */
[----:B------:R-:W-:Y:S01]  /*6240*/  LOP3.LUT R4, R4, 0x200, R7, 0xf8, !PT ;  /* 0x0000020004047812 */ /* 0x000fe200078ef807 */
[----:B------:R-:W-:Y:S01]  /*6250*/  IMAD.MOV.U32 R89, RZ, RZ, RZ ;  /* 0x000000ffff597224 */ /* 0x000fe200078e00ff */
[----:B------:R-:W-:Y:S01]  /*6260*/  LOP3.LUT R93, R93, 0x2, RZ, 0xc0, !PT ;  /* 0x000000025d5d7812 */ /* 0x000fe200078ec0ff */
[----:B-1----:R-:W-:Y:S01]  /*6270*/  ULEA UR44, UR4, UR44, 0x18 ;  /* 0x0000002c042c7291 */ /* 0x002fe2000f8ec0ff */
[----:B------:R-:W-:Y:S01]  /*6280*/  LOP3.LUT R71, R4, R5, RZ, 0xfc, !PT ;  /* 0x0000000504477212 */ /* 0x000fe200078efcff */
[----:B------:R-:W1:Y:S01]  /*6290*/  LDCU UR57, c[0x0][0x370] ;  /* 0x00006e00ff3977ac */ /* 0x000e620008000800 */
[----:B------:R-:W-:Y:S01]  /*62a0*/  IADD3 R88, PT, PT, -R93, RZ, RZ ;  /* 0x000000ff5d587210 */ /* 0x000fe20007ffe1ff */
[----:B------:R-:W-:Y:S01]  /*62b0*/  UIADD3 UR4, UPT, UPT, UR44, 0x2400, URZ ;  /* 0x000024002c047890 */ /* 0x000fe2000fffe0ff */
[----:B------:R-:W4:Y:S04]  /*62c0*/  LDCU UR43, c[0x0][0xb0c] ;  /* 0x00016180ff2b77ac */ /* 0x000f280008000800 */
[----:B------:R-:W1:Y:S01]  /*62d0*/  LDS R0, [UR44+0x300] ;  /* 0x0003002cff007984 */ /* 0x000e620008000800 */
[----:B------:R-:W-:Y:S01]  /*62e0*/  IMAD.U32 R94, RZ, RZ, UR4 ;  /* 0x00000004ff5e7e24 */ /* 0x000fe2000f8e00ff */
[----:B------:R-:W1:Y:S01]  /*62f0*/  LDCU UR39, c[0x0][0xb30] ;  /* 0x00016600ff2777ac */ /* 0x000e620008000800 */
[----:B------:R-:W1:Y:S01]  /*6300*/  LDCU.64 UR46, c[0x0][0x888] ;  /* 0x00011100ff2e77ac */ /* 0x000e620008000a00 */
[----:B------:R-:W1:Y:S01]  /*6310*/  LDCU.64 UR40, c[0x0][0xb28] ;  /* 0x00016500ff2877ac */ /* 0x000e620008000a00 */
[----:B------:R-:W1:Y:S01]  /*6320*/  LDCU.64 UR60, c[0x0][0x890] ;  /* 0x00011200ff3c77ac */ /* 0x000e620008000a00 */
[----:B------:R-:W1:Y:S01]  /*6330*/  LDCU.128 UR52, c[0x0][0xb10] ;  /* 0x00016200ff3477ac */ /* 0x000e620008000c00 */
[----:B------:R-:W1:Y:S01]  /*6340*/  LDCU UR56, c[0x0][0x374] ;  /* 0x00006e80ff3877ac */ /* 0x000e620008000800 */
[----:B------:R-:W-:Y:S01]  /*6350*/  UIADD3 UR63, UPT, UPT, UR44, 0x400, URZ ;  /* 0x000004002c3f7890 */ /* 0x000fe2000fffe0ff */
[----:B-1234-:R-:W-:-:S11]  /*6360*/  IMAD.IADD R37, R0, 0x1, R37 ;  /* 0x0000000100257824 */ /* 0x01efd600078e0225 */
.L_x_142:
[----:B------:R-:W-:Y:S02]  /*6370*/  LEA R3, R87, UR44, 0x3 ;  /* 0x0000002c57037c11 */ /* 0x000fe4000f8e18ff */
[----:B------:R-:W-:Y:S02]  /*6380*/  SHF.L.U32 R0, R91, 0x1f, RZ ;  /* 0x0000001f5b007819 */ /* 0x000fe400000006ff */
[----:B------:R-:W-:Y:S02]  /*6390*/  LEA R5, R87, UR44, 0x4 ;  /* 0x0000002c57057c11 */ /* 0x000fe4000f8e20ff */
[----:B-1----:R-:W1:Y:S02]  /*63a0*/  SYNCS.PHASECHK.TRANS64.TRYWAIT P0, [R3+URZ+0x250], R0 ;  /* 0x00025000030075a7 */ /* 0x002e6400080011ff */
[----:B-1----:R-:W-:Y:S05]  /*63b0*/  @!P0 BRA `(.L_x_117) ;  /* 0x0000003c00388947 */ /* 0x002fea0003800000 */
.L_x_238:
        /* <DEDUP_REMOVED lines=11> */
[----:B------:R-:W-:Y:S01]  /*6470*/  PLOP3.LUT P0, PT, PT, PT, UP1, 0x80, 0x8 ;  /* 0x000000000008781c */ /* 0x000fe20003f0f018 */
[----:B------:R-:W-:Y:S11]  /*6480*/  UP2UR UR45, UPR, URZ, 0x2 ;  /* 0x00000002ff2d7883 */ /* 0x000ff60008000000 */
[----:B------:R-:W-:Y:S01]  /*6490*/  @!UPT UIADD3 URZ, UPT, UPT, URZ, URZ, URZ ;  /* 0x000000fffffff290 */ /* 0x000fe2000fffe0ff */
[----:B-1----:R-:W-:Y:S02]  /*64a0*/  @P0 SHF.R.U32.HI R0, RZ, 0x10, R5 ;  /* 0x00000010ff000819 */ /* 0x002fe40000011605 */
        /* <DEDUP_REMOVED lines=12> */
[----:B------:R-:W2:Y:S01]  /*6570*/  LDCU UR12, c[0x0][0xb20] ;  /* 0x00016400ff0c77ac */ /* 0x000ea20008000800 */
[----:B------:R-:W-:Y:S02]  /*6580*/  UIMAD.WIDE.U32 UR4, UR56, UR55, URZ ;  /* 0x00000037380472a5 */ /* 0x000fe4000f8e00ff */
[----:B------:R-:W-:Y:S02]  /*6590*/  UIMAD.WIDE.U32 UR6, UR57, UR52, URZ ;  /* 0x00000034390672a5 */ /* 0x000fe4000f8e00ff */
[----:B------:R-:W-:Y:S02]  /*65a0*/  UISETP.NE.AND UP0, UPT, UR54, 0x1, UPT ;  /* 0x000000013600788c */ /* 0x000fe4000bf05270 */
[----:B------:R-:W-:Y:S02]  /*65b0*/  UIMAD.WIDE.U32 UR8, UR37, UR55, URZ ;  /* 0x00000037250872a5 */ /* 0x000fe4000f8e00ff */
[----:B------:R-:W-:Y:S02]  /*65c0*/  UIMAD.WIDE.U32 UR10, UR38, UR52, URZ ;  /* 0x00000034260a72a5 */ /* 0x000fe4000f8e00ff */
[----:B------:R-:W-:Y:S02]  /*65d0*/  UISETP.NE.AND UP1, UPT, UR43, 0x1, UPT ;  /* 0x000000012b00788c */ /* 0x000fe4000bf25270 */
[----:B------:R-:W-:Y:S01]  /*65e0*/  UISETP.NE.AND UP2, UPT, UR42, 0x1, UPT ;  /* 0x000000012a00788c */ /* 0x000fe2000bf45270 */
[----:B------:R-:W-:Y:S02]  /*65f0*/  UMOV UR4, UR5 ;  /* 0x0000000500047c82 */ /* 0x000fe40008000000 */
[----:B--2---:R-:W-:Y:S03]  /*6600*/  USHF.R.U32.HI UR5, URZ, UR12, UR4 ;  /* 0x0000000cff057299 */ /* 0x004fe60008011604 */
[----:B------:R-:W-:Y:S02]  /*6610*/  UMOV UR4, UR7 ;  /* 0x0000000700047c82 */ /* 0x000fe40008000000 */
[----:B------:R-:W-:Y:S02]  /*6620*/  USHF.R.U32.HI UR7, URZ, UR53, UR4 ;  /* 0x00000035ff077299 */ /* 0x000fe40008011604 */
[----:B------:R-:W-:Y:S02]  /*6630*/  USEL UR4, UR56, UR5, !UP0 ;  /* 0x0000000538047287 */ /* 0x000fe4000c000000 */
[----:B------:R-:W-:Y:S01]  /*6640*/  USEL UR7, UR57, UR7, !UP1 ;  /* 0x0000000739077287 */ /* 0x000fe2000c800000 */
[----:B------:R-:W-:Y:S01]  /*6650*/  UMOV UR5, UR9 ;  /* 0x0000000900057c82 */ /* 0x000fe20008000000 */
[----:B------:R-:W-:Y:S02]  /*6660*/  UIMAD.WIDE.U32 UR8, UR4, UR40, URZ ;  /* 0x00000028040872a5 */ /* 0x000fe4000f8e00ff */
[----:B------:R-:W-:Y:S03]  /*6670*/  USHF.R.U32.HI UR6, URZ, UR12, UR5 ;  /* 0x0000000cff067299 */ /* 0x000fe60008011605 */
[----:B------:R-:W-:Y:S01]  /*6680*/  UMOV UR5, UR11 ;  /* 0x0000000b00057c82 */ /* 0x000fe20008000000 */
[----:B------:R-:W-:Y:S02]  /*6690*/  UIMAD.WIDE.U32 UR10, UR7, UR40, URZ ;  /* 0x00000028070a72a5 */ /* 0x000fe4000f8e00ff */
[----:B------:R-:W-:Y:S02]  /*66a0*/  USHF.R.U32.HI UR12, URZ, UR53, UR5 ;  /* 0x00000035ff0c7299 */ /* 0x000fe40008011605 */
[----:B------:R-:W-:Y:S01]  /*66b0*/  USEL UR6, UR37, UR6, !UP0 ;  /* 0x0000000625067287 */ /* 0x000fe2000c000000 */
[----:B------:R-:W-:Y:S02]  /*66c0*/  UMOV UR5, UR9 ;  /* 0x0000000900057c82 */ /* 0x000fe40008000000 */
[----:B------:R-:W-:Y:S01]  /*66d0*/  UMOV UR10, UR11 ;  /* 0x0000000b000a7c82 */ /* 0x000fe20008000000 */
[----:B------:R-:W-:Y:S02]  /*66e0*/  @UP2 USHF.R.U32.HI UR4, URZ, UR41, UR5 ;  /* 0x00000029ff042299 */ /* 0x000fe40008011605 */
[----:B------:R-:W-:Y:S02]  /*66f0*/  @UP2 USHF.R.U32.HI UR7, URZ, UR41, UR10 ;  /* 0x00000029ff072299 */ /* 0x000fe4000801160a */
[----:B------:R-:W-:Y:S02]  /*6700*/  UIMAD UR4, UR42, UR4, URZ ;  /* 0x000000042a0472a4 */ /* 0x000fe4000f8e02ff */
[----:B------:R-:W-:Y:S02]  /*6710*/  UIMAD.WIDE.U32 UR10, UR6, UR40, URZ ;  /* 0x00000028060a72a5 */ /* 0x000fe4000f8e00ff */
[----:B------:R-:W-:Y:S02]  /*6720*/  USEL UR5, UR38, UR12, !UP1 ;  /* 0x0000000c26057287 */ /* 0x000fe4000c800000 */
[----:B------:R-:W-:Y:S02]  /*6730*/  UIMAD UR8, UR42, UR7, URZ ;  /* 0x000000072a0872a4 */ /* 0x000fe4000f8e02ff */
[----:B------:R-:W-:Y:S03]  /*6740*/  UISETP.GE.AND UP0, UPT, UR6, UR4, UPT ;  /* 0x000000040600728c */ /* 0x000fe6000bf06270 */
[----:B------:R-:W-:Y:S01]  /*6750*/  UMOV UR4, UR11 ;  /* 0x0000000b00047c82 */ /* 0x000fe20008000000 */
[----:B------:R-:W-:Y:S02]  /*6760*/  UISETP.GE.OR UP0, UPT, UR5, UR8, UP0 ;  /* 0x000000080500728c */ /* 0x000fe40008706670 */
[----:B------:R-:W-:Y:S02]  /*6770*/  USHF.R.U32.HI UR4, URZ, UR41, UR4 ;  /* 0x00000029ff047299 */ /* 0x000fe40008011604 */
[----:B------:R-:W-:Y:S02]  /*6780*/  UIMAD.WIDE.U32 UR8, UR5, UR40, URZ ;  /* 0x00000028050872a5 */ /* 0x000fe4000f8e00ff */
[----:B------:R-:W-:Y:S02]  /*6790*/  USEL UR11, UR6, UR4, !UP2 ;  /* 0x00000004060b7287 */ /* 0x000fe4000d000000 */
[----:B------:R-:W-:Y:S02]  /*67a0*/  UIADD3 UR8, UPT, UPT, -UR5, URZ, URZ ;  /* 0x000000ff05087290 */ /* 0x000fe4000fffe1ff */
[----:B------:R-:W-:Y:S01]  /*67b0*/  UIADD3 UR10, UPT, UPT, -UR11, URZ, URZ ;  /* 0x000000ff0b0a7290 */ /* 0x000fe2000fffe1ff */
[----:B------:R-:W-:Y:S01]  /*67c0*/  @!UP0 UMOV UR4, UR9 ;  /* 0x0000000900048c82 */ /* 0x000fe20008000000 */
[----:B------:R-:W-:Y:S02]  /*67d0*/  UIADD3 UR9, UPT, UPT, -UR6, URZ, URZ ;  /* 0x000000ff06097290 */ /* 0x000fe4000fffe1ff */
[----:B------:R-:W-:Y:S02]  /*67e0*/  @!UP0 USHF.R.U32.HI UR4, URZ, UR41, UR4 ;  /* 0x00000029ff048299 */ /* 0x000fe40008011604 */
[----:B------:R-:W-:Y:S02]  /*67f0*/  UIMAD UR10, UR42, UR10, UR6 ;  /* 0x0000000a2a0a72a4 */ /* 0x000fe4000f8e0206 */
[----:B------:R-:W-:Y:S04]  /*6800*/  @!UP0 USEL UR4, UR5, UR4, !UP2 ;  /* 0x0000000405048287 */ /* 0x000fe8000d000000 */
[----:B------:R-:W-:Y:S02]  /*6810*/  @!UP0 UIMAD UR10, UR7, UR10, UR4 ;  /* 0x0000000a070a82a4 */ /* 0x000fe4000f8e0204 */
[----:B------:R-:W-:Y:S02]  /*6820*/  @!UP0 UIADD3 UR11, UPT, UPT, UR11, -UR4, URZ ;  /* 0x800000040b0b8290 */ /* 0x000fe4000fffe0ff */
[----:B------:R-:W-:Y:S02]  /*6830*/  UIMAD UR7, UR43, UR8, UR38 ;  /* 0x000000082b0772a4 */ /* 0x000fe4000f8e0226 */
[----:B------:R-:W-:Y:S02]  /*6840*/  @!UP0 UIMAD UR6, UR11, UR42, UR5 ;  /* 0x0000002a0b0682a4 */ /* 0x000fe4000f8e0205 */
[----:B------:R-:W-:Y:S01]  /*6850*/  UIMAD UR4, UR54, UR9, UR37 ;  /* 0x00000009360472a4 */ /* 0x000fe2000f8e0225 */
[----:B------:R-:W-:Y:S02]  /*6860*/  @!UP0 UMOV UR5, UR10 ;  /* 0x0000000a00058c82 */ /* 0x000fe40008000000 */
[----:B------:R-:W-:Y:S02]  /*6870*/  UIMAD UR38, UR5, UR43, UR7 ;  /* 0x0000002b052672a4 */ /* 0x000fe4000f8e0207 */
[----:B------:R-:W-:Y:S11]  /*6880*/  UIMAD UR37, UR6, UR54, UR4 ;  /* 0x00000036062572a4 */ /* 0x000ff6000f8e0204 */
[----:B------:R-:W-:Y:S01]  /*6890*/  @!UPT UIADD3 URZ, UPT, UPT, URZ, URZ, URZ ;  /* 0x000000fffffff290 */ /* 0x000fe2000fffe0ff */
.L_x_118:
[----:B------:R-:W-:Y:S01]  /*68a0*/  UISETP.NE.AND UP0, UPT, UR39, 0x1, UPT ;  /* 0x000000012700788c */ /* 0x000fe2000bf05270 */
[----:B------:R-:W-:Y:S01]  /*68b0*/  IADD3 R87, PT, PT, R87, 0x1, RZ ;  /* 0x0000000157577810 */ /* 0x000fe20007ffe0ff */
[----:B------:R-:W-:Y:S02]  /*68c0*/  USHF.L.U32 UR50, UR16, 0x6, URZ ;  /* 0x0000000610327899 */ /* 0x000fe400080006ff */
[----:B------:R-:W-:Y:S07]  /*68d0*/  USHF.L.U32 UR49, UR20, 0x7, URZ ;  /* 0x0000000714317899 */ /* 0x000fee00080006ff */
[----:B------:R-:W2:Y:S01]  /*68e0*/  @!UP0 LDCU.128 UR12, c[0x0][0xb10] ;  /* 0x00016200ff0c87ac */ /* 0x000ea20008000c00 */
[----:B------:R-:W3:Y:S01]  /*68f0*/  @!UP0 LDCU UR5, c[0x0][0xb0c] ;  /* 0x00016180ff0587ac */ /* 0x000ee20008000800 */
[----:B------:R-:W4:Y:S01]  /*6900*/  @!UP0 LDCU UR10, c[0x0][0xb20] ;  /* 0x00016400ff0a87ac */ /* 0x000f220008000800 */
[----:B--2---:R-:W-:Y:S02]  /*6910*/  UIMAD.WIDE.U32 UR8, UR38, UR12, URZ ;  /* 0x0000000c260872a5 */ /* 0x004fe4000f8e00ff */
[----:B------:R-:W-:Y:S02]  /*6920*/  UIMAD.WIDE.U32 UR6, UR37, UR15, URZ ;  /* 0x0000000f250672a5 */ /* 0x000fe4000f8e00ff */
[----:B------:R-:W-:Y:S03]  /*6930*/  @!UP0 UISETP.NE.AND UP1, UPT, UR14, 0x1, UPT ;  /* 0x000000010e00888c */ /* 0x000fe6000bf25270 */
[----:B------:R-:W-:Y:S01]  /*6940*/  @!UP0 UMOV UR4, UR9 ;  /* 0x0000000900048c82 */ /* 0x000fe20008000000 */
[----:B---3--:R-:W-:Y:S02]  /*6950*/  @!UP0 UISETP.NE.AND UP2, UPT, UR5, 0x1, UPT ;  /* 0x000000010500888c */ /* 0x008fe4000bf45270 */
[----:B------:R-:W-:Y:S01]  /*6960*/  @!UP0 USHF.R.U32.HI UR4, URZ, UR13, UR4 ;  /* 0x0000000dff048299 */ /* 0x000fe20008011604 */
[----:B------:R-:W-:Y:S02]  /*6970*/  @!UP0 UMOV UR6, UR7 ;  /* 0x0000000700068c82 */ /* 0x000fe40008000000 */
[----:B----4-:R-:W-:Y:S02]  /*6980*/  @!UP0 USHF.R.U32.HI UR6, URZ, UR10, UR6 ;  /* 0x0000000aff068299 */ /* 0x010fe40008011606 */
[----:B------:R-:W-:Y:S02]  /*6990*/  @!UP0 USEL UR7, UR38, UR4, !UP2 ;  /* 0x0000000426078287 */ /* 0x000fe4000d000000 */
[----:B------:R-:W-:Y:S04]  /*69a0*/  @!UP0 USEL UR6, UR37, UR6, !UP1 ;  /* 0x0000000625068287 */ /* 0x000fe8000c800000 */
[----:B------:R-:W-:Y:S02]  /*69b0*/  @!UP0 UIADD3 UR4, UPT, UPT, -UR7, UR6, URZ ;  /* 0x0000000607048290 */ /* 0x000fe4000fffe1ff */
[----:B------:R-:W-:Y:S02]  /*69c0*/  @!UP0 UIADD3 UR6, UPT, UPT, UR7, -UR6, URZ ;  /* 0x8000000607068290 */ /* 0x000fe4000fffe0ff */
[----:B------:R-:W-:Y:S02]  /*69d0*/  @!UP0 UIMAD UR38, UR4, UR5, UR38 ;  /* 0x00000005042682a4 */ /* 0x000fe4000f8e0226 */
[----:B------:R-:W-:Y:S02]  /*69e0*/  @!UP0 UIMAD UR37, UR6, UR14, UR37 ;  /* 0x0000000e062582a4 */ /* 0x000fe4000f8e0225 */
[----:B------:R-:W-:Y:S09]  /*69f0*/  ULOP3.LUT UP0, URZ, UR63, 0x1b0, URZ, 0xc0, !UPT ;  /* 0x000001b03fff7892 */ /* 0x000ff2000f80c0ff */
[----:B------:R-:W-:Y:S05]  /*6a00*/  BRA.U !UP0, `(.L_x_119) ;  /* 0x0000000108407547 */ /* 0x000fea000b800000 */
[----:B------:R-:W2:Y:S01]  /*6a10*/  LDCU.64 UR8, c[0x4][0x80] ;  /* 0x01001000ff0877ac */ /* 0x000ea20008000a00 */
[----:B------:R-:W-:Y:S01]  /*6a20*/  MOV R3, 0x0 ;  /* 0x0000000000037802 */ /* 0x000fe20000000f00 */
[----:B------:R-:W-:Y:S02]  /*6a30*/  HFMA2 R12, -RZ, RZ, 0, 5.9604644775390625e-08 ;  /* 0x00000001ff0c7431 */ /* 0x000fe400000001ff */
[----:B------:R-:W-:Y:S02]  /*6a40*/  IMAD.MOV.U32 R8, RZ, RZ, 0x70 ;  /* 0x00000070ff087424 */ /* 0x000fe400078e00ff */
[----:B------:R-:W-:Y:S01]  /*6a50*/  IMAD.MOV.U32 R13, RZ, RZ, RZ ;  /* 0x000000ffff0d7224 */ /* 0x000fe200078e00ff */
[----:B------:R-:W3:Y:S01]  /*6a60*/  LDCU.64 UR6, c[0x4][0x88] ;  /* 0x01001100ff0677ac */ /* 0x000ee20008000a00 */
[----:B------:R-:W4:Y:S01]  /*6a70*/  LDC.64 R2, c[0x4][R3] ;  /* 0x0100000003027b82 */ /* 0x000f220000000a00 */
[----:B------:R-:W1:Y:S01]  /*6a80*/  LDCU.64 UR4, c[0x4][0x8] ;  /* 0x01000100ff0477ac */ /* 0x000e620008000a00 */
[----:B--2---:R-:W-:Y:S01]  /*6a90*/  MOV R5, UR9 ;  /* 0x0000000900057c02 */ /* 0x004fe20008000f00 */
[----:B------:R-:W-:Y:S01]  /*6aa0*/  IMAD.U32 R4, RZ, RZ, UR8 ;  /* 0x00000008ff047e24 */ /* 0x000fe2000f8e00ff */
[----:B---3--:R-:W-:Y:S01]  /*6ab0*/  MOV R7, UR7 ;  /* 0x0000000700077c02 */ /* 0x008fe20008000f00 */
[----:B------:R-:W-:Y:S01]  /*6ac0*/  IMAD.U32 R6, RZ, RZ, UR6 ;  /* 0x00000006ff067e24 */ /* 0x000fe2000f8e00ff */
[----:B-1----:R-:W-:Y:S01]  /*6ad0*/  MOV R11, UR5 ;  /* 0x00000005000b7c02 */ /* 0x002fe20008000f00 */
[----:B------:R-:W-:Y:S02]  /*6ae0*/  IMAD.U32 R10, RZ, RZ, UR4 ;  /* 0x00000004ff0a7e24 */ /* 0x000fe4000f8e00ff */
[----:B------:R-:W-:Y:S07]  /*6af0*/  LEPC R20, `(.L_x_119) ;  /* 0x000000001014794e */ /* 0x000fee0000000000 */
[----:B----45:R-:W-:Y:S05]  /*6b00*/  CALL.ABS.NOINC R2 ;  /* 0x0000000002007343 */ /* 0x030fea0003c00000 */
.L_x_119:
[----:B------:R-:W-:Y:S01]  /*6b10*/  LOP3.LUT P0, RZ, R94, 0x1b0, RZ, 0xc0, !PT ;  /* 0x000001b05eff7812 */ /* 0x000fe2000780c0ff */
[----:B------:R-:W-:Y:S11]  /*6b20*/  BSSY.RECONVERGENT B6, `(.L_x_120) ;  /* 0x0000013000067945 */ /* 0x000ff60003800200 */
[----:B------:R-:W-:Y:S01]  /*6b30*/  @!UPT UIADD3 URZ, UPT, UPT, URZ, URZ, URZ ;  /* 0x000000fffffff290 */ /* 0x000fe2000fffe0ff */
[----:B------:R-:W-:Y:S05]  /*6b40*/  @!P0 BRA `(.L_x_121) ;  /* 0x0000000000408947 */ /* 0x000fea0003800000 */
        /* <DEDUP_REMOVED lines=16> */
.L_x_121:
[----:B------:R-:W-:Y:S05]  /*6c50*/  BSYNC.RECONVERGENT B6 ;  /* 0x0000000000067941 */ /* 0x000fea0003800200 */
.L_x_120:
[----:B------:R-:W-:Y:S01]  /*6c60*/  R2UR UR4, R86 ;  /* 0x00000000560472ca */ /* 0x000fe200000e0000 */
[----:B------:R-:W-:Y:S01]  /*6c70*/  UISETP.NE.U32.AND UP0, UPT, UR60, URZ, UPT ;  /* 0x000000ff3c00728c */ /* 0x000fe2000bf05070 */
[----:B------:R-:W-:Y:S02]  /*6c80*/  ISETP.NE.U32.AND P4, PT, R82, RZ, PT ;  /* 0x000000ff5200720c */ /* 0x000fe40003f85070 */
[----:B------:R-:W-:Y:S01]  /*6c90*/  ISETP.NE.U32.AND P2, PT, RZ, UR46, PT ;  /* 0x0000002eff007c0c */ /* 0x000fe2000bf45070 */
[----:B------:R-:W-:Y:S01]  /*6ca0*/  UISETP.NE.AND.EX UP1, UPT, UR61, URZ, UPT, UP0 ;  /* 0x000000ff3d00728c */ /* 0x000fe2000bf25300 */
[----:B------:R-:W-:Y:S01]  /*6cb0*/  ISETP.NE.AND.EX P4, PT, R83, RZ, PT, P4 ;  /* 0x000000ff5300720c */ /* 0x000fe20003f85340 */
[----:B------:R-:W-:Y:S01]  /*6cc0*/  UPLOP3.LUT UP0, UPT, UPT, UPT, UPT, 0x40, 0x4 ;  /* 0x000000000004789c */ /* 0x000fe20003f0e870 */
[----:B------:R-:W-:Y:S05]  /*6cd0*/  ISETP.NE.AND.EX P2, PT, RZ, UR47, PT, P2 ;  /* 0x0000002fff007c0c */ /* 0x000fea000bf45320 */
[----:B------:R-:W-:Y:S06]  /*6ce0*/  UISETP.NE.AND UP2, UPT, UR4, URZ, UPT ;  /* 0x000000ff0400728c */ /* 0x000fec000bf45270 */
[----:B------:R-:W-:Y:S05]  /*6cf0*/  PLOP3.LUT P1, PT, PT, PT, UP2, 0x80, 0x8 ;  /* 0x000000000008781c */ /* 0x000fea0003f2f028 */
[----:B------:R-:W-:Y:S06]  /*6d00*/  @UP2 UPLOP3.LUT UP0, UPT, UPT, UPT, UP1, 0x80, 0x8 ;  /* 0x000000000008289c */ /* 0x000fec0003f0f010 */
[----:B------:R-:W-:Y:S01]  /*6d10*/  PLOP3.LUT P0, PT, PT, PT, UP0, 0x80, 0x8 ;  /* 0x000000000008781c */ /* 0x000fe20003f0f008 */
[----:B------:R-:W-:Y:S01]  /*6d20*/  @!UPT UIADD3 URZ, UPT, UPT, URZ, URZ, URZ ;  /* 0x000000fffffff290 */ /* 0x000fe2000fffe0ff */
[----:B------:R-:W-:Y:S11]  /*6d30*/  BRA.U !UP1, `(.L_x_122) ;  /* 0x00000001093c7547 */ /* 0x000ff6000b800000 */
[----:B------:R-:W-:Y:S01]  /*6d40*/  UISETP.NE.U32.AND UP0, UPT, UR46, URZ, UPT ;  /* 0x000000ff2e00728c */ /* 0x000fe2000bf05070 */
[----:B-1----:R-:W-:Y:S01]  /*6d50*/  HFMA2 R0, -RZ, RZ, 0, 5.9604644775390625e-08 ;  /* 0x00000001ff007431 */ /* 0x002fe200000001ff */
[----:B------:R-:W1:Y:S01]  /*6d60*/  LDCU.64 UR8, c[0x0][0x358] ;  /* 0x00006b00ff0877ac */ /* 0x000e620008000a00 */
[----:B------:R-:W-:Y:S01]  /*6d70*/  IMAD.MOV.U32 R84, RZ, RZ, 0x1 ;  /* 0x00000001ff547424 */ /* 0x000fe200078e00ff */
[----:B------:R-:W-:Y:S06]  /*6d80*/  UISETP.NE.AND.EX UP0, UPT, UR47, URZ, UPT, UP0 ;  /* 0x000000ff2f00728c */ /* 0x000fec000bf05300 */
[----:B------:R-:W-:Y:S05]  /*6d90*/  PLOP3.LUT P3, PT, PT, PT, UP0, 0x80, 0x8 ;  /* 0x000000000008781c */ /* 0x000fea0003f6f008 */
[----:B------:R-:W2:Y:S01]  /*6da0*/  @UP0 LDCU.64 UR4, c[0x0][0x888] ;  /* 0x00011100ff0407ac */ /* 0x000ea20008000a00 */
[----:B------:R-:W-:Y:S07]  /*6db0*/  @UP0 UIMAD UR6, UR36, UR60, URZ ;  /* 0x0000003c240602a4 */ /* 0x000fee000f8e02ff */
[----:B------:R-:W-:Y:S01]  /*6dc0*/  @!P3 PRMT R84, R0, 0x7610, R84 ;  /* 0x000076100054b816 */ /* 0x000fe20000000054 */
[----:B--2---:R-:W-:Y:S06]  /*6dd0*/  @UP0 UIMAD.WIDE UR4, UR6, 0x4, UR4 ;  /* 0x00000004060408a5 */ /* 0x004fec000f8e0204 */
[----:B------:R-:W-:Y:S01]  /*6de0*/  IMAD.U32 R2, RZ, RZ, UR4 ;  /* 0x00000004ff027e24 */ /* 0x000fe2000f8e00ff */
[----:B------:R-:W-:Y:S04]  /*6df0*/  MOV R3, UR5 ;  /* 0x0000000500037c02 */ /* 0x000fe80008000f00 */
[----:B------:R-:W2:Y:S01]  /*6e00*/  @!UP0 LDCU UR4, c[0x0][0x880] ;  /* 0x00011000ff0487ac */ /* 0x000ea20008000800 */
[----:B-1---5:R3:W5:Y:S02]  /*6e10*/  @P3 LDG.E R41, desc[UR8][R2.64] ;  /* 0x0000000802293981 */ /* 0x022764000c1e1900 */
[----:B--23--:R-:W-:Y:S02]  /*6e20*/  @!P3 IMAD.U32 R41, RZ, RZ, UR4 ;  /* 0x00000004ff29be24 */ /* 0x00cfe4000f8e00ff */
.L_x_122:
[----:B------:R-:W-:Y:S05]  /*6e30*/  @!P4 BRA `(.L_x_123) ;  /* 0x000000000024c947 */ /* 0x000fea0003800000 */
[----:B------:R-:W-:Y:S01]  /*6e40*/  ISETP.NE.U32.AND P3, PT, R80, RZ, PT ;  /* 0x000000ff5000720c */ /* 0x000fe20003f65070 */
[----:B------:R-:W2:Y:S03]  /*6e50*/  LDCU.64 UR4, c[0x0][0x358] ;  /* 0x00006b00ff0477ac */ /* 0x000ea60008000a00 */
[----:B------:R-:W-:Y:S11]  /*6e60*/  ISETP.NE.AND.EX P3, PT, R81, RZ, PT, P3 ;  /* 0x000000ff5100720c */ /* 0x000ff60003f65330 */
[----:B------:R-:W-:Y:S02]  /*6e70*/  @!UPT UIADD3 URZ, UPT, UPT, URZ, URZ, URZ ;  /* 0x000000fffffff290 */ /* 0x000fe4000fffe0ff */
[----:B------:R-:W3:Y:S01]  /*6e80*/  @P3 LDC.64 R2, c[0x0][0x8a8] ;  /* 0x00022a00ff023b82 */ /* 0x000ee20000000a00 */
[----:B-1----:R-:W-:Y:S04]  /*6e90*/  @P3 IMAD R0, R82, UR36, RZ ;  /* 0x0000002452003c24 */ /* 0x002fe8000f8e02ff */
[----:B---3--:R-:W-:Y:S05]  /*6ea0*/  @P3 IMAD.WIDE R2, R0, 0x4, R2 ;  /* 0x0000000400023825 */ /* 0x008fea00078e0202 */
[----:B--2--5:R2:W5:Y:S02]  /*6eb0*/  @P3 LDG.E R38, desc[UR4][R2.64] ;  /* 0x0000000402263981 */ /* 0x024564000c1e1900 */
[----:B--2---:R-:W3:Y:S02]  /*6ec0*/  @!P3 LDC R38, c[0x0][0x8a0] ;  /* 0x00022800ff26bb82 */ /* 0x004ee40000000800 */
.L_x_123:
[----:B-----5:R-:W-:Y:S01]  /*6ed0*/  FSETP.NEU.AND P4, PT, R41, RZ, PT ;  /* 0x000000ff2900720b */ /* 0x020fe20003f8d000 */
[----:B------:R-:W-:Y:S01]  /*6ee0*/  BSSY B1, `(.L_x_124) ;  /* 0x0000042000017945 */ /* 0x000fe20003800000 */
[----:B------:R-:W-:Y:S01]  /*6ef0*/  SEL R5, RZ, 0xffffffff, P2 ;  /* 0xffffffffff057807 */ /* 0x000fe20001000000 */
[----:B------:R-:W-:Y:S01]  /*6f00*/  IMAD.MOV.U32 R102, RZ, RZ, 0x1 ;  /* 0x00000001ff667424 */ /* 0x000fe200078e00ff */
[----:B------:R-:W-:Y:S02]  /*6f10*/  LOP3.LUT P3, RZ, R84, 0xff, RZ, 0xc0, !PT ;  /* 0x000000ff54ff7812 */ /* 0x000fe4000786c0ff */
[----:B------:R-:W-:Y:S02]  /*6f20*/  CS2R R78, SRZ ;  /* 0x00000000004e7805 */ /* 0x000fe4000001ff00 */
[----:B------:R-:W-:Y:S02]  /*6f30*/  @P1 SEL R4, RZ, 0xffffffff, P4 ;  /* 0xffffffffff041807 */ /* 0x000fe40002000000 */
[----:B------:R-:W-:Y:S02]  /*6f40*/  CS2R R76, SRZ ;  /* 0x00000000004c7805 */ /* 0x000fe4000001ff00 */
[----:B------:R-:W-:Y:S02]  /*6f50*/  LEA R2, R90, UR44, 0x3 ;  /* 0x0000002c5a027c11 */ /* 0x000fe4000f8e18ff */
[----:B------:R-:W-:Y:S02]  /*6f60*/  CS2R R74, SRZ ;  /* 0x00000000004a7805 */ /* 0x000fe4000001ff00 */
[----:B------:R-:W-:Y:S02]  /*6f70*/  @P0 SEL R4, R5, R4, !P3 ;  /* 0x0000000405040207 */ /* 0x000fe40005800000 */
[----:B------:R-:W-:Y:S02]  /*6f80*/  CS2R R72, SRZ ;  /* 0x0000000000487805 */ /* 0x000fe4000001ff00 */
[----:B------:R-:W-:Y:S02]  /*6f90*/  LEA R100, R36, UR44, 0x3 ;  /* 0x0000002c24647c11 */ /* 0x000fe4000f8e18ff */
[----:B------:R-:W-:Y:S02]  /*6fa0*/  @P1 LOP3.LUT R4, R4, 0x1, RZ, 0xc0, !PT ;  /* 0x0000000104041812 */ /* 0x000fe400078ec0ff */
[----:B------:R-:W-:Y:S02]  /*6fb0*/  SHF.L.U32 R3, R92, 0x1f, RZ ;  /* 0x0000001f5c037819 */ /* 0x000fe400000006ff */
[----:B------:R-:W-:Y:S02]  /*6fc0*/  ISETP.NE.U32.OR P6, PT, R4, 0x1, !P1 ;  /* 0x000000010400780c */ /* 0x000fe40004fc5470 */
[----:B------:R-:W-:Y:S02]  /*6fd0*/  PLOP3.LUT P2, PT, PT, PT, UP1, 0x80, 0x8 ;  /* 0x000000000008781c */ /* 0x000fe40003f4f018 */
[C---:B------:R-:W-:Y:S02]  /*6fe0*/  LEA.HI R39, R36.reuse, R36, RZ, 0x1 ;  /* 0x0000002424277211 */ /* 0x040fe400078f08ff */
[----:B------:R-:W-:Y:S02]  /*6ff0*/  SEL R4, RZ, 0xffffffff, P4 ;  /* 0xffffffffff047807 */ /* 0x000fe40002000000 */
[----:B------:R-:W-:Y:S01]  /*7000*/  P2R R96, PR, RZ, 0x40 ;  /* 0x00000040ff607803 */ /* 0x000fe20000000000 */
[C---:B-1----:R-:W-:Y:S01]  /*7010*/  IMAD.SHL.U32 R0, R39.reuse, 0x40, RZ ;  /* 0x0000004027007824 */ /* 0x042fe200078e00ff */
[----:B------:R-:W-:Y:S03]  /*7020*/  LOP3.LUT R39, R39, 0xffe, RZ, 0xc0, !PT ;  /* 0x00000ffe27277812 */ /* 0x000fe600078ec0ff */
[----:B------:R-:W-:Y:S02]  /*7030*/  @P6 SHF.L.U32 R7, R89, 0x1f, RZ ;  /* 0x0000001f59076819 */ /* 0x000fe400000006ff */
[----:B------:R-:W-:Y:S01]  /*7040*/  @P2 SEL R4, R5, R4, !P3 ;  /* 0x0000000405042207 */ /* 0x000fe20005800000 */
[----:B------:R-:W-:Y:S01]  /*7050*/  IMAD.IADD R39, R36, 0x1, -R39 ;  /* 0x0000000124277824 */ /* 0x000fe200078e0a27 */
[----:B------:R-:W1:Y:S01]  /*7060*/  @P6 SYNCS.PHASECHK.TRANS64.TRYWAIT P1, [R2+URZ+0x220], R7 ;  /* 0x00022007020065a7 */ /* 0x000e6200080211ff */
[----:B------:R-:W-:Y:S02]  /*7070*/  LOP3.LUT R0, R0, 0xffffff80, RZ, 0xc0, !PT ;  /* 0xffffff8000007812 */ /* 0x000fe400078ec0ff */
[----:B------:R-:W-:Y:S03]  /*7080*/  LOP3.LUT R4, R4, 0x1, RZ, 0xc0, !PT ;  /* 0x0000000104047812 */ /* 0x000fe600078ec0ff */
[----:B------:R-:W-:Y:S01]  /*7090*/  IMAD.IADD R0, R37, 0x1, R0 ;  /* 0x0000000125007824 */ /* 0x000fe200078e0200 */
[----:B------:R-:W-:Y:S03]  /*70a0*/  ISETP.NE.U32.AND P5, PT, R4, 0x1, PT ;  /* 0x000000010400780c */ /* 0x000fe60003fa5070 */
[----:B------:R-:W-:Y:S01]  /*70b0*/  IMAD R39, R39, 0x100000, R0 ;  /* 0x0010000027277824 */ /* 0x000fe200078e0200 */
[----:B------:R-:W-:Y:S01]  /*70c0*/  P2R R103, PR, RZ, 0x20 ;  /* 0x00000020ff677803 */ /* 0x000fe20000000000 */
[----:B------:R2:W4:Y:S01]  /*70d0*/  SYNCS.PHASECHK.TRANS64.TRYWAIT P0, [R100+URZ+0x270], R3 ;  /* 0x00027003640075a7 */ /* 0x00052200080011ff */
[----:B-1----:R-:W-:Y:S01]  /*70e0*/  @P6 SEL R102, RZ, 0x1, !P1 ;  /* 0x00000001ff666807 */ /* 0x002fe20004800000 */
[----:B--2---:R-:W-:Y:S06]  /*70f0*/  @!P6 BRA `(.L_x_125) ;  /* 0x000000000080e947 */ /* 0x004fec0003800000 */
[----:B------:R-:W-:Y:S01]  /*7100*/  @P5 IMAD R6, R90, 0x1000, R71 ;  /* 0x000010005a065824 */ /* 0x000fe200078e0247 */
[----:B------:R-:W1:Y:S01]  /*7110*/  S2R R0, SR_CgaCtaId ;  /* 0x0000000000007919 */ /* 0x000e620000008800 */
[----:B------:R-:W-:Y:S01]  /*7120*/  ISETP.NE.AND P1, PT, R102, RZ, PT ;  /* 0x000000ff6600720c */ /* 0x000fe20003f25270 */
[----:B------:R-:W-:Y:S01]  /*7130*/  BSSY B0, `(.L_x_126) ;  /* 0x000000b000007945 */ /* 0x000fe20003800000 */
[----:B------:R-:W-:Y:S01]  /*7140*/  @P5 VIADD R4, R6, UR44 ;  /* 0x0000002c06045c36 */ /* 0x000fe20008000000 */
[----:B------:R-:W-:Y:S02]  /*7150*/  CS2R R74, SRZ ;  /* 0x00000000004a7805 */ /* 0x000fe4000001ff00 */
[----:B------:R-:W-:Y:S02]  /*7160*/  CS2R R72, SRZ ;  /* 0x0000000000487805 */ /* 0x000fe4000001ff00 */
[----:B------:R-:W-:Y:S01]  /*7170*/  CS2R R78, SRZ ;  /* 0x00000000004e7805 */ /* 0x000fe2000001ff00 */
[----:B------:R-:W-:Y:S01]  /*7180*/  @P5 IMAD R4, R93, -0x10, R4 ;  /* 0xfffffff05d045824 */ /* 0x000fe200078e0204 */
[----:B------:R-:W-:Y:S04]  /*7190*/  CS2R R76, SRZ ;  /* 0x00000000004c7805 */ /* 0x000fe8000001ff00 */
[----:B------:R-:W-:Y:S05]  /*71a0*/  @P1 BRA `(.L_x_127) ;  /* 0x00000000000c1947 */ /* 0x000fea0003800000 */
[----:B------:R-:W-:Y:S04]  /*71b0*/  SHF.L.U32 R5, R89, 0x1f, RZ ;  /* 0x0000001f59057819 */ /* 0x000fe800000006ff */
[----:B------:R-:W2:Y:S02]  /*71c0*/  SYNCS.PHASECHK.TRANS64.TRYWAIT P1, [R2+URZ+0x220], R5 ;  /* 0x00022005020075a7 */ /* 0x000ea400080211ff */
[----:B--2---:R-:W-:Y:S05]  /*71d0*/  @!P1 BRA `(.L_x_128) ;  /* 0x0000002c00c49947 */ /* 0x004fea0003800000 */
.L_x_127:
[----:B------:R-:W-:Y:S05]  /*71e0*/  BSYNC B0 ;  /* 0x0000000000007941 */ /* 0x000fea0003800000 */
.L_x_126:
[----:B------:R-:W-:Y:S01]  /*71f0*/  ISETP.NE.AND P1, PT, R103, RZ, PT ;  /* 0x000000ff6700720c */ /* 0x000fe20003f25270 */
[----:B--2---:R-:W-:Y:S02]  /*7200*/  VIADD R5, R2, 0x230 ;  /* 0x0000023002057836 */ /* 0x004fe40000000000 */
[----:B------:R-:W-:Y:S03]  /*7210*/  VIADD R90, R90, 0x1 ;  /* 0x000000015a5a7836 */ /* 0x000fe60000000000 */
[----:B-1----:R-:W-:Y:S07]  /*7220*/  PRMT R0, R0, 0x654, R5 ;  /* 0x0000065400007816 */ /* 0x002fee0000000005 */
[----:B------:R1:W2:Y:S04]  /*7230*/  @P1 LDS.128 R72, [R6+UR44+0x400] ;  /* 0x0004002c06481984 */ /* 0x0002a80008000c00 */
[----:B------:R1:W1:Y:S01]  /*7240*/  @P1 LDS.128 R76, [R4+0x410] ;  /* 0x00041000044c1984 */ /* 0x0002620000000c00 */
[C---:B------:R-:W-:Y:S01]  /*7250*/  ISETP.NE.AND P1, PT, R90.reuse, 0x2, PT ;  /* 0x000000025a00780c */ /* 0x040fe20003f25270 */
[----:B------:R-:W-:Y:S01]  /*7260*/  @!PT LDS RZ, [RZ] ;  /* 0x00000000fffff984 */ /* 0x000fe20000000800 */
[----:B------:R-:W-:Y:S01]  /*7270*/  @!PT LDS RZ, [RZ] ;  /* 0x00000000fffff984 */ /* 0x000fe20000000800 */
[----:B------:R-:W-:Y:S01]  /*7280*/  @!PT LDS RZ, [RZ] ;  /* 0x00000000fffff984 */ /* 0x000fe20000000800 */
[----:B------:R-:W-:Y:S01]  /*7290*/  @!PT LDS RZ, [RZ] ;  /* 0x00000000fffff984 */ /* 0x000fe20000000800 */
[----:B------:R5:W-:Y:S06]  /*72a0*/  MEMBAR.ALL.CTA ;  /* 0x0000000000007992 */ /* 0x000bec0000008000 */
[----:B-----5:R-:W5:Y:S01]  /*72b0*/  FENCE.VIEW.ASYNC.S ;  /* 0x00000000000073c6 */ /* 0x020f620000000000 */
[----:B------:R-:W-:Y:S01]  /*72c0*/  SEL R90, R90, RZ, P1 ;  /* 0x000000ff5a5a7207 */ /* 0x000fe20000800000 */
[----:B-----5:R5:W-:Y:S02]  /*72d0*/  SYNCS.ARRIVE.TRANS64.RED.A1T0 RZ, [R0+URZ], RZ ;  /* 0x000000ff00ff79a7 */ /* 0x020be400081004ff */
[----:B-----5:R-:W-:Y:S04]  /*72e0*/  SEL R0, RZ, 0x1, P1 ;  /* 0x00000001ff007807 */ /* 0x020fe80000800000 */
[----:B--2---:R-:W-:Y:S02]  /*72f0*/  LOP3.LUT R89, R89, R0, RZ, 0x3c, !PT ;  /* 0x0000000059597212 */ /* 0x004fe400078e3cff */
.L_x_125:
[----:B------:R-:W-:Y:S05]  /*7300*/  BSYNC B1 ;  /* 0x0000000000017941 */ /* 0x000fea0003800000 */
.L_x_124:
[----:B------:R-:W-:Y:S04]  /*7310*/  SHF.R.U32.HI R0, RZ, 0x15, R39 ;  /* 0x00000015ff007819 */ /* 0x000fe80000011627 */
[----:B------:R-:W-:Y:S01]  /*7320*/  LOP3.LUT P1, RZ, R0, 0x3, R85, 0x48, !PT ;  /* 0x0000000300ff7812 */ /* 0x000fe20007824855 */
[----:B------:R-:W-:Y:S01]  /*7330*/  @!UPT UIADD3 URZ, UPT, UPT, URZ, URZ, URZ ;  /* 0x000000fffffff290 */ /* 0x000fe2000fffe0ff */
[----:B----4-:R-:W-:Y:S11]  /*7340*/  @P0 BRA `(.L_x_129) ;  /* 0x0000000000080947 */ /* 0x010ff60003800000 */
[----:B------:R-:W2:Y:S02]  /*7350*/  SYNCS.PHASECHK.TRANS64.TRYWAIT P0, [R100+URZ+0x270], R3 ;  /* 0x00027003640075a7 */ /* 0x000ea400080011ff */
[----:B--2---:R-:W-:Y:S05]  /*7360*/  @!P0 BRA `(.L_x_130) ;  /* 0x0000002c00748947 */ /* 0x004fea0003800000 */
.L_x_129:
[----:B------:R-:W-:Y:S05]  /*7370*/  @!P1 BRA `(.L_x_131) ;  /* 0x0000000000409947 */ /* 0x000fea0003800000 */
[----:B------:R-:W4:Y:S01]  /*7380*/  LDCU.64 UR8, c[0x4][0x70] ;  /* 0x01000e00ff0877ac */ /* 0x000f220008000a00 */
[----:B--2---:R-:W-:Y:S01]  /*7390*/  MOV R3, 0x0 ;  /* 0x0000000000037802 */ /* 0x004fe20000000f00 */
[----:B------:R-:W-:Y:S02]  /*73a0*/  HFMA2 R12, -RZ, RZ, 0, 5.9604644775390625e-08 ;  /* 0x00000001ff0c7431 */ /* 0x000fe400000001ff */
[----:B------:R-:W-:Y:S02]  /*73b0*/  IMAD.MOV.U32 R8, RZ, RZ, 0x192 ;  /* 0x00000192ff087424 */ /* 0x000fe400078e00ff */
[----:B------:R-:W-:Y:S01]  /*73c0*/  IMAD.MOV.U32 R13, RZ, RZ, RZ ;  /* 0x000000ffff0d7224 */ /* 0x000fe200078e00ff */
[----:B------:R-:W2:Y:S01]  /*73d0*/  LDCU.64 UR6, c[0x4][0x78] ;  /* 0x01000f00ff0677ac */ /* 0x000ea20008000a00 */
[----:B------:R-:W3:Y:S01]  /*73e0*/  LDC.64 R2, c[0x4][R3] ;  /* 0x0100000003027b82 */ /* 0x000ee20000000a00 */
[----:B------:R-:W5:Y:S01]  /*73f0*/  LDCU.64 UR4, c[0x4][0x10] ;  /* 0x01000200ff0477ac */ /* 0x000f620008000a00 */
[----:B----4-:R-:W-:Y:S01]  /*7400*/  MOV R5, UR9 ;  /* 0x0000000900057c02 */ /* 0x010fe20008000f00 */
[----:B-1----:R-:W-:Y:S01]  /*7410*/  IMAD.U32 R4, RZ, RZ, UR8 ;  /* 0x00000008ff047e24 */ /* 0x002fe2000f8e00ff */
[----:B--2---:R-:W-:Y:S01]  /*7420*/  MOV R7, UR7 ;  /* 0x0000000700077c02 */ /* 0x004fe20008000f00 */
[----:B------:R-:W-:Y:S01]  /*7430*/  IMAD.U32 R6, RZ, RZ, UR6 ;  /* 0x00000006ff067e24 */ /* 0x000fe2000f8e00ff */
[----:B-----5:R-:W-:Y:S01]  /*7440*/  MOV R11, UR5 ;  /* 0x00000005000b7c02 */ /* 0x020fe20008000f00 */
[----:B------:R-:W-:Y:S02]  /*7450*/  IMAD.U32 R10, RZ, RZ, UR4 ;  /* 0x00000004ff0a7e24 */ /* 0x000fe4000f8e00ff */
[----:B------:R-:W-:Y:S07]  /*7460*/  LEPC R20, `(.L_x_131) ;  /* 0x000000001014794e */ /* 0x000fee0000000000 */
[----:B---3--:R-:W-:Y:S05]  /*7470*/  CALL.ABS.NOINC R2 ;  /* 0x0000000002007343 */ /* 0x008fea0003c00000 */
.L_x_131:
[-C--:B------:R-:W-:Y:S01]  /*7480*/  F2FP.F16.E4M3.UNPACK_B R42, R72.reuse ;  /* 0x00000048ff2a723e */ /* 0x080fe200020006ff */
[----:B------:R-:W-:Y:S05]  /*7490*/  WARPSYNC.ALL ;  /* 0x0000000000007948 */ /* 0x000fea0003800000 */
[----:B------:R-:W-:Y:S01]  /*74a0*/  R2UR UR4, R39 ;  /* 0x00000000270472ca */ /* 0x000fe200000e0000 */
[--C-:B------:R-:W-:Y:S01]  /*74b0*/  HADD2.F32 R40, -RZ, R42.reuse.H0_H0 ;  /* 0x2000002aff287230 */ /* 0x100fe20000004100 */
[----:B------:R-:W-:Y:S01]  /*74c0*/  F2FP.F16.E4M3.UNPACK_B R43, R72.H1 ;  /* 0x00000048ff2b723e */ /* 0x000fe200030006ff */
[----:B------:R-:W-:Y:S01]  /*74d0*/  HADD2.F32 R42, -RZ, R42.H1_H1 ;  /* 0x3000002aff2a7230 */ /* 0x000fe20000004100 */
[-C--:B------:R-:W-:Y:S01]  /*74e0*/  F2FP.F16.E4M3.UNPACK_B R45, R73.reuse ;  /* 0x00000049ff2d723e */ /* 0x080fe200020006ff */
[----:B------:R-:W-:Y:S01]  /*74f0*/  BSSY.RECONVERGENT B0, `(.L_x_132) ;  /* 0x0000099000007945 */ /* 0x000fe20003800200 */
[----:B------:R-:W-:Y:S01]  /*7500*/  F2FP.F16.E4M3.UNPACK_B R47, R73.H1 ;  /* 0x00000049ff2f723e */ /* 0x000fe200030006ff */
[--C-:B------:R-:W-:Y:S01]  /*7510*/  HADD2.F32 R44, -RZ, R43.reuse.H0_H0 ;  /* 0x2000002bff2c7230 */ /* 0x100fe20000004100 */
[-C--:B------:R-:W-:Y:S01]  /*7520*/  F2FP.F16.E4M3.UNPACK_B R49, R74.reuse ;  /* 0x0000004aff31723e */ /* 0x080fe200020006ff */
[----:B------:R-:W-:Y:S01]  /*7530*/  HADD2.F32 R46, -RZ, R43.H1_H1 ;  /* 0x3000002bff2e7230 */ /* 0x000fe20000004100 */
[----:B------:R-:W-:Y:S01]  /*7540*/  F2FP.F16.E4M3.UNPACK_B R51, R74.H1 ;  /* 0x0000004aff33723e */ /* 0x000fe200030006ff */
[--C-:B------:R-:W-:Y:S01]  /*7550*/  HADD2.F32 R43, -RZ, R45.reuse.H0_H0 ;  /* 0x2000002dff2b7230 */ /* 0x100fe20000004100 */
[-C--:B------:R-:W-:Y:S01]  /*7560*/  F2FP.F16.E4M3.UNPACK_B R53, R75.reuse ;  /* 0x0000004bff35723e */ /* 0x080fe200020006ff */
[----:B-1----:R-:W-:Y:S01]  /*7570*/  LDTM.16dp32bit_t0_t15.x32 R4, tmem[UR4] ;  /* 0x00000004000479ee */ /* 0x002fe20008a80000 */
[----:B------:R-:W3:Y:S01]  /*7580*/  LDTM.16dp32bit_t16_t31.x32 R4, tmem[UR4+0x20] ;  /* 0x00002004000479ee */ /* 0x000ee20008aa0000 */
[----:B------:R-:W-:Y:S01]  /*7590*/  ISETP.NE.AND P6, PT, R96, RZ, PT ;  /* 0x000000ff6000720c */ /* 0x000fe20003fc5270 */
[----:B------:R-:W-:Y:S01]  /*75a0*/  HADD2.F32 R48, -RZ, R45.H1_H1 ;  /* 0x3000002dff307230 */ /* 0x000fe20000004100 */
[----:B------:R-:W-:Y:S01]  /*75b0*/  IADD3 R109, PT, PT, R71, UR44, RZ ;  /* 0x0000002c476d7c10 */ /* 0x000fe2000fffe0ff */
[----:B------:R-:W-:Y:S01]  /*75c0*/  HADD2.F32 R52, -RZ, R49.H1_H1 ;  /* 0x30000031ff347230 */ /* 0x000fe20000004100 */
[----:B------:R-:W-:Y:S01]  /*75d0*/  SHF.L.U32 R108, R88, 0x4, RZ ;  /* 0x00000004586c7819 */ /* 0x000fe200000006ff */
[----:B------:R-:W-:Y:S01]  /*75e0*/  HADD2.F32 R56, -RZ, R53.H1_H1 ;  /* 0x30000035ff387230 */ /* 0x000fe20000004100 */
[----:B------:R-:W-:Y:S01]  /*75f0*/  F2FP.F16.E4M3.UNPACK_B R55, R75.H1 ;  /* 0x0000004bff37723e */ /* 0x000fe200030006ff */
[--C-:B------:R-:W-:Y:S01]  /*7600*/  HADD2.F32 R45, -RZ, R47.reuse.H0_H0 ;  /* 0x2000002fff2d7230 */ /* 0x100fe20000004100 */
[----:B------:R-:W-:Y:S01]  /*7610*/  IADD3 R101, PT, PT, R109, R108, RZ ;  /* 0x0000006c6d657210 */ /* 0x000fe20007ffe0ff */
[----:B------:R-:W-:Y:S01]  /*7620*/  HADD2.F32 R50, -RZ, R47.H1_H1 ;  /* 0x3000002fff327230 */ /* 0x000fe20000004100 */
[-C--:B------:R-:W-:Y:S01]  /*7630*/  F2FP.F16.E4M3.UNPACK_B R57, R76.reuse ;  /* 0x0000004cff39723e */ /* 0x080fe200020006ff */
[----:B------:R-:W-:Y:S01]  /*7640*/  HADD2.F32 R47, -RZ, R49.H0_H0 ;  /* 0x20000031ff2f7230 */ /* 0x000fe20000004100 */
[----:B------:R-:W-:Y:S01]  /*7650*/  F2FP.F16.E4M3.UNPACK_B R59, R76.H1 ;  /* 0x0000004cff3b723e */ /* 0x000fe200030006ff */
[----:B------:R-:W-:Y:S01]  /*7660*/  HADD2.F32 R49, -RZ, R51.H0_H0 ;  /* 0x20000033ff317230 */ /* 0x000fe20000004100 */
[-C--:B------:R-:W-:Y:S01]  /*7670*/  F2FP.F16.E4M3.UNPACK_B R61, R77.reuse ;  /* 0x0000004dff3d723e */ /* 0x080fe200020006ff */
[----:B------:R-:W-:Y:S01]  /*7680*/  HADD2.F32 R60, -RZ, R57.H1_H1 ;  /* 0x30000039ff3c7230 */ /* 0x000fe20000004100 */
[----:B------:R-:W-:Y:S01]  /*7690*/  F2FP.F16.E4M3.UNPACK_B R63, R77.H1 ;  /* 0x0000004dff3f723e */ /* 0x000fe200030006ff */
[----:B------:R-:W-:Y:S01]  /*76a0*/  HADD2.F32 R54, -RZ, R51.H1_H1 ;  /* 0x30000033ff367230 */ /* 0x000fe20000004100 */
[-C--:B------:R-:W-:Y:S01]  /*76b0*/  F2FP.F16.E4M3.UNPACK_B R65, R78.reuse ;  /* 0x0000004eff41723e */ /* 0x080fe200020006ff */
[----:B------:R-:W-:Y:S01]  /*76c0*/  HADD2.F32 R51, -RZ, R53.H0_H0 ;  /* 0x20000035ff337230 */ /* 0x000fe20000004100 */
[----:B------:R-:W-:Y:S01]  /*76d0*/  F2FP.F16.E4M3.UNPACK_B R67, R78.H1 ;  /* 0x0000004eff43723e */ /* 0x000fe200030006ff */
[----:B------:R-:W-:Y:S01]  /*76e0*/  HADD2.F32 R64, -RZ, R61.H1_H1 ;  /* 0x3000003dff407230 */ /* 0x000fe20000004100 */
[----:B------:R-:W-:Y:S01]  /*76f0*/  ISETP.NE.AND P0, PT, R95, RZ, PT ;  /* 0x000000ff5f00720c */ /* 0x000fe20003f05270 */
[C---:B---3--:R-:W-:Y:S01]  /*7700*/  FMUL R0, R38.reuse, R4 ;  /* 0x0000000426007220 */ /* 0x048fe20000400000 */
[C---:B------:R-:W-:Y:S01]  /*7710*/  FMUL R2, R38.reuse, R5 ;  /* 0x0000000526027220 */ /* 0x040fe20000400000 */
[C---:B------:R-:W-:Y:S01]  /*7720*/  FMUL R4, R38.reuse, R8 ;  /* 0x0000000826047220 */ /* 0x040fe20000400000 */
[C---:B------:R-:W-:Y:S01]  /*7730*/  FMUL R5, R38.reuse, R9 ;  /* 0x0000000926057220 */ /* 0x040fe20000400000 */
[C---:B------:R-:W-:Y:S01]  /*7740*/  FFMA R0, R41.reuse, R40, R0 ;  /* 0x0000002829007223 */ /* 0x040fe20000000000 */
[C---:B------:R-:W-:Y:S01]  /*7750*/  FFMA R2, R41.reuse, R42, R2 ;  /* 0x0000002a29027223 */ /* 0x040fe20000000002 */
[C---:B------:R-:W-:Y:S01]  /*7760*/  FMUL R8, R38.reuse, R12 ;  /* 0x0000000c26087220 */ /* 0x040fe20000400000 */
[C---:B------:R-:W-:Y:S01]  /*7770*/  FMUL R9, R38.reuse, R13 ;  /* 0x0000000d26097220 */ /* 0x040fe20000400000 */
[C---:B------:R-:W-:Y:S01]  /*7780*/  FMUL R12, R38.reuse, R16 ;  /* 0x00000010260c7220 */ /* 0x040fe20000400000 */
[C---:B------:R-:W-:Y:S01]  /*7790*/  FMUL R13, R38.reuse, R17 ;  /* 0x00000011260d7220 */ /* 0x040fe20000400000 */
[C---:B------:R-:W-:Y:S01]  /*77a0*/  FMUL R16, R38.reuse, R20 ;  /* 0x0000001426107220 */ /* 0x040fe20000400000 */
[C---:B------:R-:W-:Y:S01]  /*77b0*/  FMUL R17, R38.reuse, R21 ;  /* 0x0000001526117220 */ /* 0x040fe20000400000 */
[C---:B------:R-:W-:Y:S01]  /*77c0*/  FMUL R20, R38.reuse, R24 ;  /* 0x0000001826147220 */ /* 0x040fe20000400000 */
[C---:B------:R-:W-:Y:S01]  /*77d0*/  FMUL R21, R38.reuse, R25 ;  /* 0x0000001926157220 */ /* 0x040fe20000400000 */
[----:B------:R-:W-:Y:S02]  /*77e0*/  HADD2.F32 R68, -RZ, R65.H1_H1 ;  /* 0x30000041ff447230 */ /* 0x000fe40000004100 */
[C---:B------:R-:W-:Y:S01]  /*77f0*/  FMUL R24, R38.reuse, R28 ;  /* 0x0000001c26187220 */ /* 0x040fe20000400000 */
[C---:B------:R-:W-:Y:S01]  /*7800*/  FMUL R25, R38.reuse, R29 ;  /* 0x0000001d26197220 */ /* 0x040fe20000400000 */
[C---:B------:R-:W-:Y:S01]  /*7810*/  FMUL R28, R38.reuse, R32 ;  /* 0x00000020261c7220 */ /* 0x040fe20000400000 */
[C---:B------:R-:W-:Y:S01]  /*7820*/  FMUL R29, R38.reuse, R33 ;  /* 0x00000021261d7220 */ /* 0x040fe20000400000 */
[C---:B--2---:R-:W-:Y:S01]  /*7830*/  FMUL R3, R38.reuse, R6 ;  /* 0x0000000626037220 */ /* 0x044fe20000400000 */
[C---:B------:R-:W-:Y:S01]  /*7840*/  FMUL R7, R38.reuse, R7 ;  /* 0x0000000726077220 */ /* 0x040fe20000400000 */
[C---:B------:R-:W-:Y:S01]  /*7850*/  FMUL R6, R38.reuse, R10 ;  /* 0x0000000a26067220 */ /* 0x040fe20000400000 */
[C---:B------:R-:W-:Y:S01]  /*7860*/  FMUL R11, R38.reuse, R11 ;  /* 0x0000000b260b7220 */ /* 0x040fe20000400000 */
[C---:B------:R-:W-:Y:S01]  /*7870*/  FFMA R3, R41.reuse, R44, R3 ;  /* 0x0000002c29037223 */ /* 0x040fe20000000003 */
[C---:B------:R-:W-:Y:S01]  /*7880*/  FFMA R7, R41.reuse, R46, R7 ;  /* 0x0000002e29077223 */ /* 0x040fe20000000007 */
[C---:B------:R-:W-:Y:S01]  /*7890*/  FFMA R4, R41.reuse, R43, R4 ;  /* 0x0000002b29047223 */ /* 0x040fe20000000004 */
[----:B------:R-:W-:Y:S01]  /*78a0*/  F2FP.F16.E4M3.UNPACK_B R40, R79 ;  /* 0x0000004fff28723e */ /* 0x000fe200020006ff */
[C---:B------:R-:W-:Y:S01]  /*78b0*/  FFMA R5, R41.reuse, R48, R5 ;  /* 0x0000003029057223 */ /* 0x040fe20000000005 */
[C---:B------:R-:W-:Y:S01]  /*78c0*/  FFMA R6, R41.reuse, R45, R6 ;  /* 0x0000002d29067223 */ /* 0x040fe20000000006 */
[----:B------:R-:W-:Y:S01]  /*78d0*/  F2FP.F16.E4M3.UNPACK_B R42, R79.H1 ;  /* 0x0000004fff2a723e */ /* 0x000fe200030006ff */
[C---:B------:R-:W-:Y:S01]  /*78e0*/  FFMA R11, R41.reuse, R50, R11 ;  /* 0x00000032290b7223 */ /* 0x040fe2000000000b */
[----:B------:R-:W-:Y:S01]  /*78f0*/  FFMA R8, R41, R47, R8 ;  /* 0x0000002f29087223 */ /* 0x000fe20000000008 */
[----:B------:R-:W-:Y:S01]  /*7900*/  F2FP.SATFINITE.E4M3.F32.PACK_AB_MERGE_C R97, R7, R3, RZ ;  /* 0x000000030761723e */ /* 0x000fe200048070ff */
[C---:B------:R-:W-:Y:S01]  /*7910*/  FFMA R9, R41.reuse, R52, R9 ;  /* 0x0000003429097223 */ /* 0x040fe20000000009 */
[----:B------:R-:W-:Y:S01]  /*7920*/  FMUL R10, R38, R14 ;  /* 0x0000000e260a7220 */ /* 0x000fe20000400000 */
[----:B------:R-:W-:Y:S01]  /*7930*/  LEA R109, R90, UR44, 0x3 ;  /* 0x0000002c5a6d7c11 */ /* 0x000fe2000f8e18ff */
[----:B------:R-:W-:Y:S01]  /*7940*/  FMUL R15, R38, R15 ;  /* 0x0000000f260f7220 */ /* 0x000fe20000400000 */
[--C-:B------:R-:W-:Y:S01]  /*7950*/  HADD2.F32 R53, -RZ, R55.reuse.H0_H0 ;  /* 0x20000037ff357230 */ /* 0x100fe20000004100 */
[----:B------:R-:W-:Y:S01]  /*7960*/  F2FP.SATFINITE.E4M3.F32.PACK_AB_MERGE_C R96, R2, R0, R97 ;  /* 0x000000000260723e */ /* 0x000fe20004807061 */
[----:B------:R-:W-:Y:S01]  /*7970*/  FFMA R10, R41, R49, R10 ;  /* 0x00000031290a7223 */ /* 0x000fe2000000000a */
[----:B------:R-:W-:Y:S01]  /*7980*/  F2FP.SATFINITE.E4M3.F32.PACK_AB_MERGE_C R97, R11, R6, RZ ;  /* 0x000000060b61723e */ /* 0x000fe200048070ff */
[C---:B------:R-:W-:Y:S01]  /*7990*/  FFMA R15, R41.reuse, R54, R15 ;  /* 0x00000036290f7223 */ /* 0x040fe2000000000f */
[C---:B------:R-:W-:Y:S01]  /*79a0*/  FFMA R12, R41.reuse, R51, R12 ;  /* 0x00000033290c7223 */ /* 0x040fe2000000000c */
[----:B------:R-:W-:Y:S01]  /*79b0*/  FFMA R13, R41, R56, R13 ;  /* 0x00000038290d7223 */ /* 0x000fe2000000000d */
[----:B------:R-:W-:Y:S01]  /*79c0*/  F2FP.SATFINITE.E4M3.F32.PACK_AB_MERGE_C R97, R5, R4, R97 ;  /* 0x000000040561723e */ /* 0x000fe20004807061 */
[----:B------:R-:W-:Y:S01]  /*79d0*/  HADD2.F32 R58, -RZ, R55.H1_H1 ;  /* 0x30000037ff3a7230 */ /* 0x000fe20000004100 */
[----:B------:R-:W-:Y:S01]  /*79e0*/  F2FP.SATFINITE.E4M3.F32.PACK_AB_MERGE_C R98, R15, R10, RZ ;  /* 0x0000000a0f62723e */ /* 0x000fe200048070ff */
[----:B------:R-:W-:Y:S02]  /*79f0*/  HADD2.F32 R55, -RZ, R57.H0_H0 ;  /* 0x20000039ff377230 */ /* 0x000fe40000004100 */
[C---:B------:R-:W-:Y:S01]  /*7a00*/  FMUL R14, R38.reuse, R18 ;  /* 0x00000012260e7220 */ /* 0x040fe20000400000 */
[C---:B------:R-:W-:Y:S01]  /*7a10*/  FMUL R19, R38.reuse, R19 ;  /* 0x0000001326137220 */ /* 0x040fe20000400000 */
[--C-:B------:R-:W-:Y:S02]  /*7a20*/  HADD2.F32 R57, -RZ, R59.reuse.H0_H0 ;  /* 0x2000003bff397230 */ /* 0x100fe40000004100 */
[C---:B------:R-:W-:Y:S01]  /*7a30*/  FMUL R18, R38.reuse, R22 ;  /* 0x0000001626127220 */ /* 0x040fe20000400000 */
[C---:B------:R-:W-:Y:S01]  /*7a40*/  FFMA R14, R41.reuse, R53, R14 ;  /* 0x00000035290e7223 */ /* 0x040fe2000000000e */
[----:B------:R-:W-:Y:S02]  /*7a50*/  HADD2.F32 R62, -RZ, R59.H1_H1 ;  /* 0x3000003bff3e7230 */ /* 0x000fe40000004100 */
[C---:B------:R-:W-:Y:S01]  /*7a60*/  FFMA R19, R41.reuse, R58, R19 ;  /* 0x0000003a29137223 */ /* 0x040fe20000000013 */
[----:B------:R-:W-:Y:S02]  /*7a70*/  HADD2.F32 R59, -RZ, R61.H0_H0 ;  /* 0x2000003dff3b7230 */ /* 0x000fe40000004100 */
[C---:B------:R-:W-:Y:S01]  /*7a80*/  FMUL R23, R38.reuse, R23 ;  /* 0x0000001726177220 */ /* 0x040fe20000400000 */
[C---:B------:R-:W-:Y:S01]  /*7a90*/  FFMA R16, R41.reuse, R55, R16 ;  /* 0x0000003729107223 */ /* 0x040fe20000000010 */
[C---:B------:R-:W-:Y:S01]  /*7aa0*/  FFMA R17, R41.reuse, R60, R17 ;  /* 0x0000003c29117223 */ /* 0x040fe20000000011 */
[--C-:B------:R-:W-:Y:S02]  /*7ab0*/  HADD2.F32 R61, -RZ, R63.reuse.H0_H0 ;  /* 0x2000003fff3d7230 */ /* 0x100fe40000004100 */
[C---:B------:R-:W-:Y:S01]  /*7ac0*/  FFMA R18, R41.reuse, R57, R18 ;  /* 0x0000003929127223 */ /* 0x040fe20000000012 */
[----:B------:R-:W-:Y:S02]  /*7ad0*/  HADD2.F32 R66, -RZ, R63.H1_H1 ;  /* 0x3000003fff427230 */ /* 0x000fe40000004100 */
[C---:B------:R-:W-:Y:S01]  /*7ae0*/  FMUL R22, R38.reuse, R26 ;  /* 0x0000001a26167220 */ /* 0x040fe20000400000 */
[----:B------:R-:W-:Y:S02]  /*7af0*/  HADD2.F32 R63, -RZ, R65.H0_H0 ;  /* 0x20000041ff3f7230 */ /* 0x000fe40000004100 */
[C---:B------:R-:W-:Y:S01]  /*7b00*/  FFMA R23, R41.reuse, R62, R23 ;  /* 0x0000003e29177223 */ /* 0x040fe20000000017 */
[C---:B------:R-:W-:Y:S01]  /*7b10*/  FMUL R27, R38.reuse, R27 ;  /* 0x0000001b261b7220 */ /* 0x040fe20000400000 */
[C---:B------:R-:W-:Y:S01]  /*7b20*/  FFMA R20, R41.reuse, R59, R20 ;  /* 0x0000003b29147223 */ /* 0x040fe20000000014 */
[C---:B------:R-:W-:Y:S01]  /*7b30*/  FFMA R21, R41.reuse, R64, R21 ;  /* 0x0000004029157223 */ /* 0x040fe20000000015 */
[--C-:B------:R-:W-:Y:S02]  /*7b40*/  HADD2.F32 R65, -RZ, R67.reuse.H0_H0 ;  /* 0x20000043ff417230 */ /* 0x100fe40000004100 */
[C---:B------:R-:W-:Y:S01]  /*7b50*/  FFMA R22, R41.reuse, R61, R22 ;  /* 0x0000003d29167223 */ /* 0x040fe20000000016 */
[----:B------:R-:W-:Y:S02]  /*7b60*/  HADD2.F32 R70, -RZ, R67.H1_H1 ;  /* 0x30000043ff467230 */ /* 0x000fe40000004100 */
[C---:B------:R-:W-:Y:S01]  /*7b70*/  FMUL R26, R38.reuse, R30 ;  /* 0x0000001e261a7220 */ /* 0x040fe20000400000 */
[--C-:B------:R-:W-:Y:S02]  /*7b80*/  HADD2.F32 R67, -RZ, R40.reuse.H0_H0 ;  /* 0x20000028ff437230 */ /* 0x100fe40000004100 */
[C---:B------:R-:W-:Y:S01]  /*7b90*/  FFMA R27, R41.reuse, R66, R27 ;  /* 0x00000042291b7223 */ /* 0x040fe2000000001b */
[C---:B------:R-:W-:Y:S01]  /*7ba0*/  FMUL R31, R38.reuse, R31 ;  /* 0x0000001f261f7220 */ /* 0x040fe20000400000 */
[C---:B------:R-:W-:Y:S01]  /*7bb0*/  FFMA R24, R41.reuse, R63, R24 ;  /* 0x0000003f29187223 */ /* 0x040fe20000000018 */
[----:B------:R-:W-:Y:S02]  /*7bc0*/  HADD2.F32 R40, -RZ, R40.H1_H1 ;  /* 0x30000028ff287230 */ /* 0x000fe40000004100 */
[C---:B------:R-:W-:Y:S01]  /*7bd0*/  FFMA R25, R41.reuse, R68, R25 ;  /* 0x0000004429197223 */ /* 0x040fe20000000019 */
[--C-:B------:R-:W-:Y:S02]  /*7be0*/  HADD2.F32 R69, -RZ, R42.reuse.H0_H0 ;  /* 0x2000002aff457230 */ /* 0x100fe40000004100 */
[C---:B------:R-:W-:Y:S01]  /*7bf0*/  FFMA R26, R41.reuse, R65, R26 ;  /* 0x00000041291a7223 */ /* 0x040fe2000000001a */
[----:B------:R-:W-:Y:S02]  /*7c00*/  HADD2.F32 R42, -RZ, R42.H1_H1 ;  /* 0x3000002aff2a7230 */ /* 0x000fe40000004100 */
[C---:B------:R-:W-:Y:S01]  /*7c10*/  FMUL R30, R38.reuse, R34 ;  /* 0x00000022261e7220 */ /* 0x040fe20000400000 */
[----:B------:R-:W-:Y:S01]  /*7c20*/  FFMA R31, R41, R70, R31 ;  /* 0x00000046291f7223 */ /* 0x000fe2000000001f */
[----:B------:R-:W-:Y:S01]  /*7c30*/  FMUL R35, R38, R35 ;  /* 0x0000002326237220 */ /* 0x000fe20000400000 */
[----:B------:R-:W-:Y:S01]  /*7c40*/  F2FP.SATFINITE.E4M3.F32.PACK_AB_MERGE_C R99, R19, R14, RZ ;  /* 0x0000000e1363723e */ /* 0x000fe200048070ff */
[C---:B------:R-:W-:Y:S01]  /*7c50*/  FFMA R28, R41.reuse, R67, R28 ;  /* 0x00000043291c7223 */ /* 0x040fe2000000001c */
[C---:B------:R-:W-:Y:S01]  /*7c60*/  FFMA R29, R41.reuse, R40, R29 ;  /* 0x00000028291d7223 */ /* 0x040fe2000000001d */
[C---:B------:R-:W-:Y:S01]  /*7c70*/  FFMA R30, R41.reuse, R69, R30 ;  /* 0x00000045291e7223 */ /* 0x040fe2000000001e */
[----:B------:R-:W-:Y:S01]  /*7c80*/  FFMA R35, R41, R42, R35 ;  /* 0x0000002a29237223 */ /* 0x000fe20000000023 */
[----:B------:R-:W-:Y:S02]  /*7c90*/  F2FP.SATFINITE.E4M3.F32.PACK_AB_MERGE_C R98, R9, R8, R98 ;  /* 0x000000080962723e */ /* 0x000fe40004807062 */
[----:B------:R-:W-:Y:S02]  /*7ca0*/  F2FP.SATFINITE.E4M3.F32.PACK_AB_MERGE_C R99, R13, R12, R99 ;  /* 0x0000000c0d63723e */ /* 0x000fe40004807063 */
[----:B------:R-:W-:Y:S02]  /*7cb0*/  F2FP.SATFINITE.E4M3.F32.PACK_AB_MERGE_C R104, R23, R18, RZ ;  /* 0x000000121768723e */ /* 0x000fe400048070ff */
[----:B------:R-:W-:Y:S01]  /*7cc0*/  F2FP.SATFINITE.E4M3.F32.PACK_AB_MERGE_C R105, R27, R22, RZ ;  /* 0x000000161b69723e */ /* 0x000fe200048070ff */
[----:B------:R1:W-:Y:S01]  /*7cd0*/  STS.128 [R71+UR44+0x2400], R96 ;  /* 0x0024006047007988 */ /* 0x0003e20008000c2c */
[----:B------:R-:W-:Y:S02]  /*7ce0*/  F2FP.SATFINITE.E4M3.F32.PACK_AB_MERGE_C R110, R31, R26, RZ ;  /* 0x0000001a1f6e723e */ /* 0x000fe400048070ff */
[----:B------:R-:W-:Y:S02]  /*7cf0*/  F2FP.SATFINITE.E4M3.F32.PACK_AB_MERGE_C R111, R35, R30, RZ ;  /* 0x0000001e236f723e */ /* 0x000fe400048070ff */
[----:B------:R-:W-:Y:S02]  /*7d00*/  F2FP.SATFINITE.E4M3.F32.PACK_AB_MERGE_C R104, R17, R16, R104 ;  /* 0x000000101168723e */ /* 0x000fe40004807068 */
[----:B------:R-:W-:Y:S02]  /*7d10*/  F2FP.SATFINITE.E4M3.F32.PACK_AB_MERGE_C R105, R21, R20, R105 ;  /* 0x000000141569723e */ /* 0x000fe40004807069 */
[----:B------:R-:W-:Y:S02]  /*7d20*/  F2FP.SATFINITE.E4M3.F32.PACK_AB_MERGE_C R106, R25, R24, R110 ;  /* 0x00000018196a723e */ /* 0x000fe4000480706e */
[----:B------:R-:W-:Y:S02]  /*7d30*/  F2FP.SATFINITE.E4M3.F32.PACK_AB_MERGE_C R107, R29, R28, R111 ;  /* 0x0000001c1d6b723e */ /* 0x000fe4000480706f */
[----:B------:R-:W-:Y:S03]  /*7d40*/  @P6 SHF.L.U32 R110, R89, 0x1f, RZ ;  /* 0x0000001f596e6819 */ /* 0x000fe600000006ff */
[----:B------:R1:W-:Y:S01]  /*7d50*/  STS.128 [R101+0x2410], R104 ;  /* 0x0024106865007388 */ /* 0x0003e20000000c00 */
[----:B------:R-:W-:Y:S01]  /*7d60*/  @!PT LDS RZ, [RZ] ;  /* 0x00000000fffff984 */ /* 0x000fe20000000800 */
[----:B------:R-:W-:Y:S01]  /*7d70*/  @!PT LDS RZ, [RZ] ;  /* 0x00000000fffff984 */ /* 0x000fe20000000800 */
[----:B------:R-:W-:Y:S01]  /*7d80*/  @!PT LDS RZ, [RZ] ;  /* 0x00000000fffff984 */ /* 0x000fe20000000800 */
[----:B------:R-:W-:Y:S01]  /*7d90*/  @!PT LDS RZ, [RZ] ;  /* 0x00000000fffff984 */ /* 0x000fe20000000800 */
[----:B------:R2:W-:Y:S07]  /*7da0*/  MEMBAR.ALL.CTA ;  /* 0x0000000000007992 */ /* 0x0005ee0000008000 */
[----:B--2---:R-:W2:Y:S02]  /*7db0*/  FENCE.VIEW.ASYNC.S ;  /* 0x00000000000073c6 */ /* 0x004ea40000000000 */
[----:B--2---:R-:W-:Y:S06]  /*7dc0*/  BAR.SYNC.DEFER_BLOCKING 0x1, 0x80 ;  /* 0x0042000000007b1d */ /* 0x004fec0000010000 */
[----:B------:R-:W-:Y:S05]  /*7dd0*/  @P0 BRA `(.L_x_133) ;  /* 0x0000000000280947 */ /* 0x000fea0003800000 */
[----:B------:R-:W2:Y:S01]  /*7de0*/  LDCU.64 UR6, c[0x0][0x348] ;  /* 0x00006900ff0677ac */ /* 0x000ea20008000a00 */
[----:B------:R-:W-:Y:S01]  /*7df0*/  UIADD3 UR4, UPT, UPT, UR44, 0x2400, URZ ;  /* 0x000024002c047890 */ /* 0x000fe2000fffe0ff */
[----:B------:R-:W-:Y:S05]  /*7e00*/  UMOV UR51, UR36 ;  /* 0x0000002400337c82 */ /* 0x000fea0008000000 */
[----:B------:R-:W-:Y:S04]  /*7e10*/  MOV R94, UR4 ;  /* 0x00000004005e7c02 */ /* 0x000fe80008000f00 */
[----:B------:R-:W-:Y:S01]  /*7e20*/  R2UR UR48, R94 ;  /* 0x000000005e3072ca */ /* 0x000fe200000e0000 */
[----:B--2---:R-:W-:Y:S04]  /*7e30*/  UIADD3 UR4, UP0, UPT, UR6, 0x680, URZ ;  /* 0x0000068006047890 */ /* 0x004fe8000ff1e0ff */
[----:B------:R-:W-:Y:S09]  /*7e40*/  UIADD3.X UR5, UPT, UPT, URZ, UR7, URZ, UP0, !UPT ;  /* 0x00000007ff057290 */ /* 0x000ff200087fe4ff */
[----:B------:R2:W-:Y:S01]  /*7e50*/  UTMASTG.3D [UR48], [UR4] ;  /* 0x00000030040073b5 */ /* 0x0005e20008010000 */
[----:B------:R0:W-:Y:S01]  /*7e60*/  UTMACMDFLUSH ;  /* 0x00000000000079b7 */ /* 0x0001e20000000000 */
[----:B--2---:R-:W-:Y:S04]  /*7e70*/  DEPBAR.LE SB0, 0x1 ;  /* 0x000080400000791a */ /* 0x004fe80000000000 */
.L_x_133:
[----:B------:R-:W-:Y:S05]  /*7e80*/  BSYNC.RECONVERGENT B0 ;  /* 0x0000000000007941 */ /* 0x000fea0003800200 */
.L_x_132:
[----:B------:R-:W-:Y:S06]  /*7e90*/  BAR.SYNC.DEFER_BLOCKING 0x1, 0x80 ;  /* 0x0042000000007b1d */ /* 0x000fec0000010000 */
[----:B------:R-:W2:Y:S01]  /*7ea0*/  @P6 SYNCS.PHASECHK.TRANS64.TRYWAIT P0, [R109+URZ+0x220], R110 ;  /* 0x0002206e6d0065a7 */ /* 0x000ea200080011ff */
[----:B------:R-:W-:Y:S01]  /*7eb0*/  BSSY B1, `(.L_x_134) ;  /* 0x0000020000017945 */ /* 0x000fe20003800000 */
[----:B--2---:R-:W-:Y:S03]  /*7ec0*/  @P6 SEL R102, RZ, 0x1, !P0 ;  /* 0x00000001ff666807 */ /* 0x004fe60004000000 */
[----:B------:R-:W-:Y:S05]  /*7ed0*/  @!P6 BRA `(.L_x_135) ;  /* 0x000000000074e947 */ /* 0x000fea0003800000 */
[----:B------:R-:W-:Y:S01]  /*7ee0*/  ISETP.NE.AND P1, PT, R103, RZ, PT ;  /* 0x000000ff6700720c */ /* 0x000fe20003f25270 */
[----:B------:R-:W2:Y:S01]  /*7ef0*/  S2R R0, SR_CgaCtaId ;  /* 0x0000000000007919 */ /* 0x000ea20000008800 */
[----:B------:R-:W-:Y:S01]  /*7f00*/  ISETP.NE.AND P0, PT, R102, RZ, PT ;  /* 0x000000ff6600720c */ /* 0x000fe20003f05270 */
[----:B------:R-:W-:Y:S10]  /*7f10*/  BSSY B0, `(.L_x_136) ;  /* 0x0000008000007945 */ /* 0x000ff40003800000 */
[----:B------:R-:W-:Y:S05]  /*7f20*/  @P1 IMAD R2, R90, 0x1000, R71 ;  /* 0x000010005a021824 */ /* 0x000fea00078e0247 */
[----:B------:R-:W-:Y:S05]  /*7f30*/  @P1 IADD3 R3, PT, PT, R2, UR44, RZ ;  /* 0x0000002c02031c10 */ /* 0x000fea000fffe0ff */
[----:B------:R-:W-:Y:S01]  /*7f40*/  @P1 IMAD.IADD R3, R3, 0x1, R108 ;  /* 0x0000000103031824 */ /* 0x000fe200078e026c */
[----:B------:R-:W-:Y:S06]  /*7f50*/  @P0 BRA `(.L_x_137) ;  /* 0x00000000000c0947 */ /* 0x000fec0003800000 */
[----:B------:R-:W-:Y:S04]  /*7f60*/  SHF.L.U32 R4, R89, 0x1f, RZ ;  /* 0x0000001f59047819 */ /* 0x000fe800000006ff */
[----:B------:R-:W3:Y:S02]  /*7f70*/  SYNCS.PHASECHK.TRANS64.TRYWAIT P0, [R109+URZ+0x220], R4 ;  /* 0x000220046d0075a7 */ /* 0x000ee400080011ff */
[----:B---3--:R-:W-:Y:S05]  /*7f80*/  @!P0 BRA `(.L_x_138) ;  /* 0x0000002000808947 */ /* 0x008fea0003800000 */
.L_x_137:
[----:B------:R-:W-:Y:S05]  /*7f90*/  BSYNC B0 ;  /* 0x0000000000007941 */ /* 0x000fea0003800000 */
.L_x_136:
[----:B------:R-:W-:Y:S01]  /*7fa0*/  ISETP.NE.AND P0, PT, R103, RZ, PT ;  /* 0x000000ff6700720c */ /* 0x000fe20003f05270 */
[----:B---3--:R-:W-:Y:S02]  /*7fb0*/  VIADD R109, R109, 0x230 ;  /* 0x000002306d6d7836 */ /* 0x008fe40000000000 */
[----:B------:R-:W-:Y:S03]  /*7fc0*/  VIADD R90, R90, 0x1 ;  /* 0x000000015a5a7836 */ /* 0x000fe60000000000 */
[----:B--2---:R-:W-:Y:S07]  /*7fd0*/  PRMT R0, R0, 0x654, R109 ;  /* 0x0000065400007816 */ /* 0x004fee000000006d */
[----:B------:R2:W3:Y:S04]  /*7fe0*/  @P0 LDS.128 R72, [R2+UR44+0x400] ;  /* 0x0004002c02480984 */ /* 0x0004e80008000c00 */
[----:B------:R2:W4:Y:S01]  /*7ff0*/  @P0 LDS.128 R76, [R3+0x410] ;  /* 0x00041000034c0984 */ /* 0x0005220000000c00 */
        /* <DEDUP_REMOVED lines=10> */
[----:B--23--:R-:W-:Y:S02]  /*80a0*/  LOP3.LUT R89, R89, R0, RZ, 0x3c, !PT ;  /* 0x0000000059597212 */ /* 0x00cfe400078e3cff */
.L_x_135:
[----:B------:R-:W-:Y:S05]  /*80b0*/  BSYNC B1 ;  /* 0x0000000000017941 */ /* 0x000fea0003800000 */
.L_x_134:
[----:B------:R-:W-:Y:S05]  /*80c0*/  VIADD R0, R39, 0x40 ;  /* 0x0000004027007836 */ /* 0x000fea0000000000 */
[----:B------:R-:W-:Y:S04]  /*80d0*/  SHF.R.U32.HI R0, RZ, 0x15, R0 ;  /* 0x00000015ff007819 */ /* 0x000fe80000011600 */
[----:B------:R-:W-:Y:S11]  /*80e0*/  LOP3.LUT P0, RZ, R0, 0x3, R85, 0x48, !PT ;  /* 0x0000000300ff7812 */ /* 0x000ff60007804855 */
[----:B------:R-:W-:Y:S02]  /*80f0*/  @!UPT UIADD3 URZ, UPT, UPT, URZ, URZ, URZ ;  /* 0x000000fffffff290 */ /* 0x000fe4000fffe0ff */
[----:B------:R-:W-:Y:S05]  /*8100*/  @!P0 BRA `(.L_x_139) ;  /* 0x0000000000408947 */ /* 0x000fea0003800000 */
[----:B------:R-:W2:Y:S01]  /*8110*/  LDCU.64 UR8, c[0x4][0x70] ;  /* 0x01000e00ff0877ac */ /* 0x000ea20008000a00 */
[----:B------:R-:W-:Y:S01]  /*8120*/  MOV R3, 0x0 ;  /* 0x0000000000037802 */ /* 0x000fe20000000f00 */
[----:B------:R-:W-:Y:S02]  /*8130*/  HFMA2 R12, -RZ, RZ, 0, 5.9604644775390625e-08 ;  /* 0x00000001ff0c7431 */ /* 0x000fe400000001ff */
[----:B------:R-:W-:Y:S02]  /*8140*/  IMAD.MOV.U32 R8, RZ, RZ, 0x192 ;  /* 0x00000192ff087424 */ /* 0x000fe400078e00ff */
[----:B------:R-:W-:Y:S01]  /*8150*/  IMAD.MOV.U32 R13, RZ, RZ, RZ ;  /* 0x000000ffff0d7224 */ /* 0x000fe200078e00ff */
[----:B------:R-:W3:Y:S01]  /*8160*/  LDCU.64 UR6, c[0x4][0x78] ;  /* 0x01000f00ff0677ac */ /* 0x000ee20008000a00 */
[----:B------:R-:W1:Y:S01]  /*8170*/  LDC.64 R2, c[0x4][R3] ;  /* 0x0100000003027b82 */ /* 0x000e620000000a00 */
[----:B------:R-:W5:Y:S01]  /*8180*/  LDCU.64 UR4, c[0x4][0x10] ;  /* 0x01000200ff0477ac */ /* 0x000f620008000a00 */
[----:B--2---:R-:W-:Y:S01]  /*8190*/  MOV R5, UR9 ;  /* 0x0000000900057c02 */ /* 0x004fe20008000f00 */
[----:B------:R-:W-:Y:S01]  /*81a0*/  IMAD.U32 R4, RZ, RZ, UR8 ;  /* 0x00000008ff047e24 */ /* 0x000fe2000f8e00ff */
[----:B---3--:R-:W-:Y:S01]  /*81b0*/  MOV R7, UR7 ;  /* 0x0000000700077c02 */ /* 0x008fe20008000f00 */
[----:B------:R-:W-:Y:S01]  /*81c0*/  IMAD.U32 R6, RZ, RZ, UR6 ;  /* 0x00000006ff067e24 */ /* 0x000fe2000f8e00ff */
[----:B-----5:R-:W-:Y:S01]  /*81d0*/  MOV R11, UR5 ;  /* 0x00000005000b7c02 */ /* 0x020fe20008000f00 */
[----:B------:R-:W-:Y:S02]  /*81e0*/  IMAD.U32 R10, RZ, RZ, UR4 ;  /* 0x00000004ff0a7e24 */ /* 0x000fe4000f8e00ff */
[----:B------:R-:W-:Y:S07]  /*81f0*/  LEPC R20, `(.L_x_139) ;  /* 0x000000001014794e */ /* 0x000fee0000000000 */
[----:B-1--4-:R-:W-:Y:S05]  /*8200*/  CALL.ABS.NOINC R2 ;  /* 0x0000000002007343 */ /* 0x012fea0003c00000 */
.L_x_139:
[----:B------:R-:W-:Y:S01]  /*8210*/  ISETP.NE.AND P0, PT, R95, RZ, PT ;  /* 0x000000ff5f00720c */ /* 0x000fe20003f05270 */
[----:B------:R-:W-:Y:S05]  /*8220*/  WARPSYNC.ALL ;  /* 0x0000000000007948 */ /* 0x000fea0003800000 */
[----:B------:R-:W-:Y:S01]  /*8230*/  R2UR UR4, R39 ;  /* 0x00000000270472ca */ /* 0x000fe200000e0000 */
[----:B------:R-:W2:Y:S01]  /*8240*/  S2UR UR6, SR_CgaCtaId ;  /* 0x00000000000679c3 */ /* 0x000ea20000008800 */
[-C--:B------:R-:W-:Y:S01]  /*8250*/  F2FP.F16.E4M3.UNPACK_B R42, R72.reuse ;  /* 0x00000048ff2a723e */ /* 0x080fe200020006ff */
[----:B------:R-:W-:Y:S01]  /*8260*/  BSSY.RECONVERGENT B0, `(.L_x_140) ;  /* 0x000009c000007945 */ /* 0x000fe20003800200 */
[----:B------:R-:W-:Y:S02]  /*8270*/  F2FP.F16.E4M3.UNPACK_B R72, R72.H1 ;  /* 0x00000048ff48723e */ /* 0x000fe400030006ff */
[-C--:B------:R-:W-:Y:S01]  /*8280*/  F2FP.F16.E4M3.UNPACK_B R46, R73.reuse ;  /* 0x00000049ff2e723e */ /* 0x080fe200020006ff */
[--C-:B------:R-:W-:Y:S01]  /*8290*/  HADD2.F32 R40, -RZ, R42.reuse.H0_H0 ;  /* 0x2000002aff287230 */ /* 0x100fe20000004100 */
[----:B------:R-:W-:Y:S01]  /*82a0*/  F2FP.F16.E4M3.UNPACK_B R73, R73.H1 ;  /* 0x00000049ff49723e */ /* 0x000fe200030006ff */
[----:B------:R-:W-:Y:S01]  /*82b0*/  HADD2.F32 R42, -RZ, R42.H1_H1 ;  /* 0x3000002aff2a7230 */ /* 0x000fe20000004100 */
[-C--:B------:R-:W-:Y:S01]  /*82c0*/  F2FP.F16.E4M3.UNPACK_B R50, R74.reuse ;  /* 0x0000004aff32723e */ /* 0x080fe200020006ff */
[----:B------:R-:W-:Y:S01]  /*82d0*/  HADD2.F32 R43, -RZ, R72.H0_H0 ;  /* 0x20000048ff2b7230 */ /* 0x000fe20000004100 */
[----:B------:R-:W-:Y:S01]  /*82e0*/  F2FP.F16.E4M3.UNPACK_B R74, R74.H1 ;  /* 0x0000004aff4a723e */ /* 0x000fe200030006ff */
[----:B------:R-:W-:Y:S01]  /*82f0*/  LDTM.16dp32bit_t0_t15.x32 R4, tmem[UR4+0x40] ;  /* 0x00004004000479ee */ /* 0x000fe20008a80000 */
[----:B------:R-:W3:Y:S01]  /*8300*/  LDTM.16dp32bit_t16_t31.x32 R4, tmem[UR4+0x60] ;  /* 0x00006004000479ee */ /* 0x000ee20008aa0000 */
[----:B------:R-:W-:Y:S01]  /*8310*/  NOP ;  /* 0x0000000000007918 */ /* 0x000fe20000000000 */
[--C-:B------:R-:W-:Y:S01]  /*8320*/  HADD2.F32 R45, -RZ, R46.reuse.H0_H0 ;  /* 0x2000002eff2d7230 */ /* 0x100fe20000004100 */
[----:B------:R-:W-:Y:S01]  /*8330*/  R2UR UR5, R100 ;  /* 0x00000000640572ca */ /* 0x000fe200000e0000 */
[----:B------:R-:W-:Y:S01]  /*8340*/  HADD2.F32 R46, -RZ, R46.H1_H1 ;  /* 0x3000002eff2e7230 */ /* 0x000fe20000004100 */
[----:B------:R-:W-:Y:S01]  /*8350*/  F2FP.F16.E4M3.UNPACK_B R54, R75 ;  /* 0x0000004bff36723e */ /* 0x000fe200020006ff */
[--C-:B------:R-:W-:Y:S01]  /*8360*/  HADD2.F32 R49, -RZ, R50.reuse.H0_H0 ;  /* 0x20000032ff317230 */ /* 0x100fe20000004100 */
[----:B----4-:R-:W-:Y:S01]  /*8370*/  F2FP.F16.E4M3.UNPACK_B R58, R76 ;  /* 0x0000004cff3a723e */ /* 0x010fe200020006ff */
[----:B------:R-:W-:Y:S01]  /*8380*/  HADD2.F32 R50, -RZ, R50.H1_H1 ;  /* 0x30000032ff327230 */ /* 0x000fe20000004100 */
[----:B------:R-:W-:Y:S01]  /*8390*/  F2FP.F16.E4M3.UNPACK_B R62, R77 ;  /* 0x0000004dff3e723e */ /* 0x000fe200020006ff */
[--C-:B------:R-:W-:Y:S01]  /*83a0*/  HADD2.F32 R53, -RZ, R54.reuse.H0_H0 ;  /* 0x20000036ff357230 */ /* 0x100fe20000004100 */
[----:B------:R-:W-:Y:S01]  /*83b0*/  F2FP.F16.E4M3.UNPACK_B R66, R78 ;  /* 0x0000004eff42723e */ /* 0x000fe200020006ff */
[----:B------:R-:W-:Y:S01]  /*83c0*/  HADD2.F32 R54, -RZ, R54.H1_H1 ;  /* 0x30000036ff367230 */ /* 0x000fe20000004100 */
[----:B------:R-:W-:Y:S01]  /*83d0*/  F2FP.F16.E4M3.UNPACK_B R69, R79 ;  /* 0x0000004fff45723e */ /* 0x000fe200020006ff */
[--C-:B------:R-:W-:Y:S01]  /*83e0*/  HADD2.F32 R57, -RZ, R58.reuse.H0_H0 ;  /* 0x2000003aff397230 */ /* 0x100fe20000004100 */
[----:B------:R-:W-:Y:S01]  /*83f0*/  F2FP.F16.E4M3.UNPACK_B R75, R75.H1 ;  /* 0x0000004bff4b723e */ /* 0x000fe200030006ff */
[----:B------:R-:W-:Y:S01]  /*8400*/  UIADD3 UR4, UPT, UPT, UR5, 0x290, URZ ;  /* 0x0000029005047890 */ /* 0x000fe2000fffe0ff */
[----:B------:R-:W-:Y:S01]  /*8410*/  HADD2.F32 R59, -RZ, R58.H1_H1 ;  /* 0x3000003aff3b7230 */ /* 0x000fe20000004100 */
[----:B------:R-:W-:Y:S01]  /*8420*/  F2FP.F16.E4M3.UNPACK_B R76, R76.H1 ;  /* 0x0000004cff4c723e */ /* 0x000fe200030006ff */
[--C-:B------:R-:W-:Y:S01]  /*8430*/  HADD2.F32 R61, -RZ, R62.reuse.H0_H0 ;  /* 0x2000003eff3d7230 */ /* 0x100fe20000004100 */
[----:B------:R-:W-:Y:S01]  /*8440*/  F2FP.F16.E4M3.UNPACK_B R77, R77.H1 ;  /* 0x0000004dff4d723e */ /* 0x000fe200030006ff */
[----:B------:R-:W-:Y:S01]  /*8450*/  HADD2.F32 R62, -RZ, R62.H1_H1 ;  /* 0x3000003eff3e7230 */ /* 0x000fe20000004100 */
[----:B------:R-:W-:Y:S01]  /*8460*/  F2FP.F16.E4M3.UNPACK_B R78, R78.H1 ;  /* 0x0000004eff4e723e */ /* 0x000fe200030006ff */
[--C-:B------:R-:W-:Y:S01]  /*8470*/  HADD2.F32 R65, -RZ, R66.reuse.H0_H0 ;  /* 0x20000042ff417230 */ /* 0x100fe20000004100 */
[----:B--2---:R-:W-:Y:S01]  /*8480*/  UPRMT UR4, UR6, 0x654, UR4 ;  /* 0x0000065406047896 */ /* 0x004fe20008000004 */
        /* <DEDUP_REMOVED lines=8> */
[----:B------:R-:W-:Y:S01]  /*8510*/  SYNCS.ARRIVE.TRANS64.RED.A1T0 RZ, [UR4], RZ ;  /* 0x000000ffffff79a7 */ /* 0x000fe20008100404 */
        /* <DEDUP_REMOVED lines=15> */
[--C-:B------:R-:W-:Y:S02]  /*8610*/  HADD2.F32 R47, -RZ, R73.reuse.H0_H0 ;  /* 0x20000049ff2f7230 */ /* 0x100fe40000004100 */
[C---:B------:R-:W-:Y:S01]  /*8620*/  FMUL R10, R38.reuse, R10 ;  /* 0x0000000a260a7220 */ /* 0x040fe20000400000 */
[C---:B------:R-:W-:Y:S01]  /*8630*/  FFMA R6, R41.reuse, R43, R6 ;  /* 0x0000002b29067223 */ /* 0x040fe20000000006 */
[----:B------:R-:W-:Y:S02]  /*8640*/  HADD2.F32 R48, -RZ, R73.H1_H1 ;  /* 0x30000049ff307230 */ /* 0x000fe40000004100 */
[C---:B------:R-:W-:Y:S01]  /*8650*/  FFMA R7, R41.reuse, R44, R7 ;  /* 0x0000002c29077223 */ /* 0x040fe20000000007 */
[C---:B------:R-:W-:Y:S01]  /*8660*/  FFMA R8, R41.reuse, R45, R8 ;  /* 0x0000002d29087223 */ /* 0x040fe20000000008 */
[C---:B------:R-:W-:Y:S01]  /*8670*/  FFMA R9, R41.reuse, R46, R9 ;  /* 0x0000002e29097223 */ /* 0x040fe20000000009 */
[----:B------:R-:W-:Y:S01]  /*8680*/  FFMA R10, R41, R47, R10 ;  /* 0x0000002f290a7223 */ /* 0x000fe2000000000a */
[----:B------:R-:W-:Y:S01]  /*8690*/  HADD2.F32 R43, -RZ, R69.H0_H0 ;  /* 0x20000045ff2b7230 */ /* 0x000fe20000004100 */
[----:B-1----:R-:W-:Y:S01]  /*86a0*/  F2FP.SATFINITE.E4M3.F32.PACK_AB_MERGE_C R96, R7, R6, RZ ;  /* 0x000000060760723e */ /* 0x002fe200048070ff */
[C---:B------:R-:W-:Y:S01]  /*86b0*/  FMUL R11, R38.reuse, R11 ;  /* 0x0000000b260b7220 */ /* 0x040fe20000400000 */
[--C-:B------:R-:W-:Y:S02]  /*86c0*/  HADD2.F32 R51, -RZ, R74.reuse.H0_H0 ;  /* 0x2000004aff337230 */ /* 0x100fe40000004100 */
[C---:B------:R-:W-:Y:S01]  /*86d0*/  FMUL R14, R38.reuse, R14 ;  /* 0x0000000e260e7220 */ /* 0x040fe20000400000 */
[----:B------:R-:W-:Y:S01]  /*86e0*/  HADD2.F32 R52, -RZ, R74.H1_H1 ;  /* 0x3000004aff347230 */ /* 0x000fe20000004100 */
[----:B------:R-:W-:Y:S01]  /*86f0*/  F2FP.SATFINITE.E4M3.F32.PACK_AB_MERGE_C R96, R5, R4, R96 ;  /* 0x000000040560723e */ /* 0x000fe20004807060 */
[C---:B------:R-:W-:Y:S01]  /*8700*/  FFMA R11, R41.reuse, R48, R11 ;  /* 0x00000030290b7223 */ /* 0x040fe2000000000b */
[C---:B------:R-:W-:Y:S01]  /*8710*/  FFMA R12, R41.reuse, R49, R12 ;  /* 0x00000031290c7223 */ /* 0x040fe2000000000c */
[C---:B------:R-:W-:Y:S01]  /*8720*/  FFMA R13, R41.reuse, R50, R13 ;  /* 0x00000032290d7223 */ /* 0x040fe2000000000d */
[----:B------:R-:W-:Y:S01]  /*8730*/  FFMA R14, R41, R51, R14 ;  /* 0x00000033290e7223 */ /* 0x000fe2000000000e */
[C---:B------:R-:W-:Y:S01]  /*8740*/  FMUL R15, R38.reuse, R15 ;  /* 0x0000000f260f7220 */ /* 0x040fe20000400000 */
[----:B------:R-:W-:Y:S01]  /*8750*/  F2FP.F16.E4M3.UNPACK_B R79, R79.H1 ;  /* 0x0000004fff4f723e */ /* 0x000fe200030006ff */
[--C-:B------:R-:W-:Y:S01]  /*8760*/  HADD2.F32 R55, -RZ, R75.reuse.H0_H0 ;  /* 0x2000004bff377230 */ /* 0x100fe20000004100 */
[----:B------:R-:W-:Y:S01]  /*8770*/  F2FP.SATFINITE.E4M3.F32.PACK_AB_MERGE_C R97, R11, R10, RZ ;  /* 0x0000000a0b61723e */ /* 0x000fe200048070ff */
[C---:B------:R-:W-:Y:S01]  /*8780*/  FFMA R15, R41.reuse, R52, R15 ;  /* 0x00000034290f7223 */ /* 0x040fe2000000000f */
[C---:B------:R-:W-:Y:S01]  /*8790*/  FFMA R16, R41.reuse, R53, R16 ;  /* 0x0000003529107223 */ /* 0x040fe20000000010 */
[----:B------:R-:W-:Y:S01]  /*87a0*/  FFMA R17, R41, R54, R17 ;  /* 0x0000003629117223 */ /* 0x000fe20000000011 */
[----:B------:R-:W-:Y:S01]  /*87b0*/  F2FP.SATFINITE.E4M3.F32.PACK_AB_MERGE_C R97, R9, R8, R97 ;  /* 0x000000080961723e */ /* 0x000fe20004807061 */
[----:B------:R-:W-:Y:S01]  /*87c0*/  HADD2.F32 R56, -RZ, R75.H1_H1 ;  /* 0x3000004bff387230 */ /* 0x000fe20000004100 */
[----:B------:R-:W-:Y:S01]  /*87d0*/  F2FP.SATFINITE.E4M3.F32.PACK_AB_MERGE_C R98, R15, R14, RZ ;  /* 0x0000000e0f62723e */ /* 0x000fe200048070ff */
[C---:B------:R-:W-:Y:S01]  /*87e0*/  FMUL R18, R38.reuse, R18 ;  /* 0x0000001226127220 */ /* 0x040fe20000400000 */
[C---:B------:R-:W-:Y:S01]  /*87f0*/  FMUL R19, R38.reuse, R19 ;  /* 0x0000001326137220 */ /* 0x040fe20000400000 */
[--C-:B------:R-:W-:Y:S02]  /*8800*/  HADD2.F32 R58, -RZ, R76.reuse.H0_H0 ;  /* 0x2000004cff3a7230 */ /* 0x100fe40000004100 */
[C---:B------:R-:W-:Y:S01]  /*8810*/  FMUL R3, R38.reuse, R22 ;  /* 0x0000001626037220 */ /* 0x040fe20000400000 */
[C---:B------:R-:W-:Y:S01]  /*8820*/  FFMA R18, R41.reuse, R55, R18 ;  /* 0x0000003729127223 */ /* 0x040fe20000000012 */
[----:B------:R-:W-:Y:S02]  /*8830*/  HADD2.F32 R60, -RZ, R76.H1_H1 ;  /* 0x3000004cff3c7230 */ /* 0x000fe40000004100 */
        /* <DEDUP_REMOVED lines=42> */
[----:B------:R-:W-:Y:S03]  /*8ae0*/  IADD3 R70, PT, PT, R36, 0x1, RZ ;  /* 0x0000000124467810 */ /* 0x000fe60007ffe0ff */
        /* <DEDUP_REMOVED lines=10> */
[----:B------:R-:W-:Y:S02]  /*8b90*/  UIADD3 UR9, UPT, UPT, UR49, 0x40, URZ ;  /* 0x0000004031097890 */ /* 0x000fe4000fffe0ff */
[----:B------:R-:W-:Y:S01]  /*8ba0*/  UIADD3 UR8, UPT, UPT, UR44, 0x3400, URZ ;  /* 0x000034002c087890 */ /* 0x000fe2000fffe0ff */
[----:B------:R-:W-:Y:S01]  /*8bb0*/  UMOV UR10, UR50 ;  /* 0x00000032000a7c82 */ /* 0x000fe20008000000 */
[----:B------:R-:W-:Y:S01]  /*8bc0*/  UMOV UR11, UR36 ;  /* 0x00000024000b7c82 */ /* 0x000fe20008000000 */
[----:B--2---:R-:W-:Y:S04]  /*8bd0*/  UIADD3 UR4, UP0, UPT, UR6, 0x680, URZ ;  /* 0x0000068006047890 */ /* 0x004fe8000ff1e0ff */
[----:B------:R-:W-:Y:S09]  /*8be0*/  UIADD3.X UR5, UPT, UPT, URZ, UR7, URZ, UP0, !UPT ;  /* 0x00000007ff057290 */ /* 0x000ff200087fe4ff */
[----:B------:R2:W-:Y:S01]  /*8bf0*/  UTMASTG.3D [UR8], [UR4] ;  /* 0x00000008040073b5 */ /* 0x0005e20008010000 */
[----:B------:R0:W-:Y:S01]  /*8c00*/  UTMACMDFLUSH ;  /* 0x00000000000079b7 */ /* 0x0001e20000000000 */
[----:B--2---:R-:W-:Y:S04]  /*8c10*/  DEPBAR.LE SB0, 0x1 ;  /* 0x000080400000791a */ /* 0x004fe80000000000 */
.L_x_141:
[----:B------:R-:W-:Y:S05]  /*8c20*/  BSYNC.RECONVERGENT B0 ;  /* 0x0000000000007941 */ /* 0x000fea0003800200 */
.L_x_140:
[----:B------:R-:W-:Y:S01]  /*8c30*/  BAR.SYNC.DEFER_BLOCKING 0x1, 0x80 ;  /* 0x0042000000007b1d */ /* 0x000fe20000010000 */
[----:B------:R-:W-:Y:S01]  /*8c40*/  ISETP.NE.AND P0, PT, R87, 0x2, PT ;  /* 0x000000025700780c */ /* 0x000fe20003f05270 */
[----:B------:R-:W-:Y:S01]  /*8c50*/  UISETP.NE.AND UP0, UPT, UR45, URZ, UPT ;  /* 0x000000ff2d00728c */ /* 0x000fe2000bf05270 */
[----:B------:R-:W-:Y:S01]  /*8c60*/  ISETP.NE.AND P1, PT, R70, 0x4, PT ;  /* 0x000000044600780c */ /* 0x000fe20003f25270 */
[----:B------:R-:W-:Y:S01]  /*8c70*/  UIADD3 UR20, UPT, UPT, UR37, UR62, URZ ;  /* 0x0000003e25147290 */ /* 0x000fe2000fffe0ff */
[----:B------:R-:W-:Y:S01]  /*8c80*/  SEL R0, RZ, 0x1, P0 ;  /* 0x00000001ff007807 */ /* 0x000fe20000000000 */
[----:B------:R-:W-:Y:S01]  /*8c90*/  UIADD3 UR16, UPT, UPT, UR38, UR59, URZ ;  /* 0x0000003b26107290 */ /* 0x000fe2000fffe0ff */
[----:B------:R-:W-:Y:S02]  /*8ca0*/  SEL R3, RZ, 0x1, P1 ;  /* 0x00000001ff037807 */ /* 0x000fe40000800000 */
[----:B------:R-:W-:Y:S02]  /*8cb0*/  LOP3.LUT R91, R91, R0, RZ, 0x3c, !PT ;  /* 0x000000005b5b7212 */ /* 0x000fe400078e3cff */
[----:B------:R-:W-:Y:S02]  /*8cc0*/  LOP3.LUT R92, R92, R3, RZ, 0x3c, !PT ;  /* 0x000000035c5c7212 */ /* 0x000fe400078e3cff */
[----:B------:R-:W-:Y:S02]  /*8cd0*/  SEL R87, R87, RZ, P0 ;  /* 0x000000ff57577207 */ /* 0x000fe40000000000 */
[----:B------:R-:W-:Y:S01]  /*8ce0*/  SEL R36, R70, RZ, P1 ;  /* 0x000000ff46247207 */ /* 0x000fe20000800000 */
[----:B------:R-:W-:Y:S01]  /*8cf0*/  UMOV UR36, UR58 ;  /* 0x0000003a00247c82 */ /* 0x000fe20008000000 */
[----:B------:R-:W-:Y:S05]  /*8d00*/  BRA.U UP0, `(.L_x_142) ;  /* 0xffffffd500987547 */ /* 0x000fea000b83ffff */
[----:B------:R-:W-:Y:S05]  /*8d10*/  EXIT ;  /* 0x000000000000794d */ /* 0x000fea0003800000 */
.L_x_25:
[----:B-1----:R1:W2:Y:S02]  /*8d20*/  SYNCS.PHASECHK.TRANS64.TRYWAIT P0, [R0+URZ+0x2c0], R3 ;  /* 0x0002c003000075a7 */ /* 0x0022a400080011ff */
[----:B--2---:R-:W-:Y:S05]  /*8d30*/  @!P0 NANOSLEEP.SYNCS 0x989680 ;  /* 0x009896800000895d */ /* 0x004fea0003900000 */
[----:B------:R-:W2:Y:S02]  /*8d40*/  @!P0 SYNCS.PHASECHK.TRANS64 P0, [R0+URZ+0x2c0], R3 ;  /* 0x0002c003000085a7 */ /* 0x000ea400080010ff */
[----:B--2---:R-:W-:Y:S05]  /*8d50*/  @!P0 BRA `(.L_x_25) ;  /* 0xfffffffc00f08947 */ /* 0x004fea000383ffff */
[----:B------:R-:W-:Y:S05]  /*8d60*/  BRA `(.L_x_143) ;  /* 0xffffff9000107947 */ /* 0x000fea000383ffff */
.L_x_28:
[----:B-1----:R-:W-:-:S07]  /*8d70*/  MOV R0, UR33 ;  /* 0x0000002100007c02 */ /* 0x002fce0008000f00 */
.L_x_144:
[----:B-1----:R1:W2:Y:S02]  /*8d80*/  SYNCS.PHASECHK.TRANS64.TRYWAIT P0, [R0+URZ+0x110], R3 ;  /* 0x00011003000075a7 */ /* 0x0022a400080011ff */
[----:B--2---:R-:W-:Y:S05]  /*8d90*/  @!P0 NANOSLEEP.SYNCS 0x989680 ;  /* 0x009896800000895d */ /* 0x004fea0003900000 */
[----:B------:R-:W2:Y:S02]  /*8da0*/  @!P0 SYNCS.PHASECHK.TRANS64 P0, [R0+URZ+0x110], R3 ;  /* 0x00011003000085a7 */ /* 0x000ea400080010ff */
[----:B--2---:R-:W-:Y:S05]  /*8db0*/  @!P0 BRA `(.L_x_144) ;  /* 0xfffffffc00f08947 */ /* 0x004fea000383ffff */
[----:B------:R-:W-:Y:S05]  /*8dc0*/  BRA `(.L_x_27) ;  /* 0xffffff9000547947 */ /* 0x000fea000383ffff */
.L_x_35:
[----:B-1----:R-:W-:-:S07]  /*8dd0*/  MOV R0, UR17 ;  /* 0x0000001100007c02 */ /* 0x002fce0008000f00 */
.L_x_145:
[----:B-1----:R1:W2:Y:S02]  /*8de0*/  SYNCS.PHASECHK.TRANS64.TRYWAIT P0, [R0+URZ+0x110], R3 ;  /* 0x00011003000075a7 */ /* 0x0022a400080011ff */
[----:B--2---:R-:W-:Y:S05]  /*8df0*/  @!P0 NANOSLEEP.SYNCS 0x989680 ;  /* 0x009896800000895d */ /* 0x004fea0003900000 */
[----:B------:R-:W2:Y:S02]  /*8e00*/  @!P0 SYNCS.PHASECHK.TRANS64 P0, [R0+URZ+0x110], R3 ;  /* 0x00011003000085a7 */ /* 0x000ea400080010ff */
[----:B--2---:R-:W-:Y:S05]  /*8e10*/  @!P0 BRA `(.L_x_145) ;  /* 0xfffffffc00f08947 */ /* 0x004fea000383ffff */
[----:B------:R-:W-:Y:S05]  /*8e20*/  BRA `(.L_x_34) ;  /* 0xffffff9400147947 */ /* 0x000fea000383ffff */
.L_x_40:
[----:B-1----:R1:W2:Y:S02]  /*8e30*/  SYNCS.PHASECHK.TRANS64.TRYWAIT P0, [R3+URZ+0x250], R0 ;  /* 0x00025000030075a7 */ /* 0x0022a400080011ff */
[----:B--2---:R-:W-:Y:S05]  /*8e40*/  @!P0 NANOSLEEP.SYNCS 0x989680 ;  /* 0x009896800000895d */ /* 0x004fea0003900000 */
[----:B------:R-:W2:Y:S02]  /*8e50*/  @!P0 SYNCS.PHASECHK.TRANS64 P0, [R3+URZ+0x250], R0 ;  /* 0x00025000030085a7 */ /* 0x000ea400080010ff */
[----:B--2---:R-:W-:Y:S05]  /*8e60*/  @!P0 BRA `(.L_x_40) ;  /* 0xfffffffc00f08947 */ /* 0x004fea000383ffff */
[----:B------:R-:W-:Y:S05]  /*8e70*/  BRA `(.L_x_146) ;  /* 0xffffff9400b47947 */ /* 0x000fea000383ffff */
.L_x_44:
[----:B-1----:R-:W-:-:S07]  /*8e80*/  MOV R0, UR4 ;  /* 0x0000000400007c02 */ /* 0x002fce0008000f00 */
.L_x_147:
[----:B-1----:R1:W2:Y:S02]  /*8e90*/  SYNCS.PHASECHK.TRANS64.TRYWAIT P0, [R0+URZ], R3 ;  /* 0x00000003000075a7 */ /* 0x0022a400080011ff */
[----:B--2---:R-:W-:Y:S05]  /*8ea0*/  @!P0 NANOSLEEP.SYNCS 0x989680 ;  /* 0x009896800000895d */ /* 0x004fea0003900000 */
[----:B------:R-:W2:Y:S02]  /*8eb0*/  @!P0 SYNCS.PHASECHK.TRANS64 P0, [R0+URZ], R3 ;  /* 0x00000003000085a7 */ /* 0x000ea400080010ff */
[----:B--2---:R-:W-:Y:S05]  /*8ec0*/  @!P0 BRA `(.L_x_147) ;  /* 0xfffffffc00f08947 */ /* 0x004fea000383ffff */
[----:B------:R-:W-:Y:S05]  /*8ed0*/  BRA `(.L_x_148) ;  /* 0xffffff9c00587947 */ /* 0x000fea000383ffff */
.L_x_45:
[----:B------:R-:W-:-:S07]  /*8ee0*/  MOV R0, UR5 ;  /* 0x0000000500007c02 */ /* 0x000fce0008000f00 */
.L_x_149:
[----:B-1----:R1:W2:Y:S02]  /*8ef0*/  SYNCS.PHASECHK.TRANS64.TRYWAIT P0, [R0+URZ], R3 ;  /* 0x00000003000075a7 */ /* 0x0022a400080011ff */
[----:B--2---:R-:W-:Y:S05]  /*8f00*/  @!P0 NANOSLEEP.SYNCS 0x989680 ;  /* 0x009896800000895d */ /* 0x004fea0003900000 */
[----:B------:R-:W2:Y:S02]  /*8f10*/  @!P0 SYNCS.PHASECHK.TRANS64 P0, [R0+URZ], R3 ;  /* 0x00000003000085a7 */ /* 0x000ea400080010ff */
[----:B--2---:R-:W-:Y:S05]  /*8f20*/  @!P0 BRA `(.L_x_149) ;  /* 0xfffffffc00f08947 */ /* 0x004fea000383ffff */
[----:B------:R-:W-:Y:S05]  /*8f30*/  BRA `(.L_x_150) ;  /* 0xffffff9c00647947 */ /* 0x000fea000383ffff */
.L_x_46:
[----:B------:R-:W-:-:S07]  /*8f40*/  MOV R0, UR5 ;  /* 0x0000000500007c02 */ /* 0x000fce0008000f00 */
.L_x_151:
[----:B-1----:R1:W2:Y:S02]  /*8f50*/  SYNCS.PHASECHK.TRANS64.TRYWAIT P0, [R0+URZ], R3 ;  /* 0x00000003000075a7 */ /* 0x0022a400080011ff */
[----:B--2---:R-:W-:Y:S05]  /*8f60*/  @!P0 NANOSLEEP.SYNCS 0x989680 ;  /* 0x009896800000895d */ /* 0x004fea0003900000 */
[----:B------:R-:W2:Y:S02]  /*8f70*/  @!P0 SYNCS.PHASECHK.TRANS64 P0, [R0+URZ], R3 ;  /* 0x00000003000085a7 */ /* 0x000ea400080010ff */
[----:B--2---:R-:W-:Y:S05]  /*8f80*/  @!P0 BRA `(.L_x_151) ;  /* 0xfffffffc00f08947 */ /* 0x004fea000383ffff */
[----:B------:R-:W-:Y:S05]  /*8f90*/  BRA `(.L_x_152) ;  /* 0xffffff9c00707947 */ /* 0x000fea000383ffff */
.L_x_47:
[----:B------:R-:W-:-:S07]  /*8fa0*/  MOV R0, UR5 ;  /* 0x0000000500007c02 */ /* 0x000fce0008000f00 */
.L_x_153:
[----:B-1----:R1:W2:Y:S02]  /*8fb0*/  SYNCS.PHASECHK.TRANS64.TRYWAIT P0, [R0+URZ], R3 ;  /* 0x00000003000075a7 */ /* 0x0022a400080011ff */
[----:B--2---:R-:W-:Y:S05]  /*8fc0*/  @!P0 NANOSLEEP.SYNCS 0x989680 ;  /* 0x009896800000895d */ /* 0x004fea0003900000 */
[----:B------:R-:W2:Y:S02]  /*8fd0*/  @!P0 SYNCS.PHASECHK.TRANS64 P0, [R0+URZ], R3 ;  /* 0x00000003000085a7 */ /* 0x000ea400080010ff */
[----:B--2---:R-:W-:Y:S05]  /*8fe0*/  @!P0 BRA `(.L_x_153) ;  /* 0xfffffffc00f08947 */ /* 0x004fea000383ffff */
[----:B------:R-:W-:Y:S05]  /*8ff0*/  BRA `(.L_x_154) ;  /* 0xffffff9c007c7947 */ /* 0x000fea000383ffff */
.L_x_48:
[----:B------:R-:W-:-:S07]  /*9000*/  MOV R0, UR5 ;  /* 0x0000000500007c02 */ /* 0x000fce0008000f00 */
.L_x_155:
[----:B-1----:R1:W2:Y:S02]  /*9010*/  SYNCS.PHASECHK.TRANS64.TRYWAIT P0, [R0+URZ], R3 ;  /* 0x00000003000075a7 */ /* 0x0022a400080011ff */
[----:B--2---:R-:W-:Y:S05]  /*9020*/  @!P0 NANOSLEEP.SYNCS 0x989680 ;  /* 0x009896800000895d */ /* 0x004fea0003900000 */
[----:B------:R-:W2:Y:S02]  /*9030*/  @!P0 SYNCS.PHASECHK.TRANS64 P0, [R0+URZ], R3 ;  /* 0x00000003000085a7 */ /* 0x000ea400080010ff */
[----:B--2---:R-:W-:Y:S05]  /*9040*/  @!P0 BRA `(.L_x_155) ;  /* 0xfffffffc00f08947 */ /* 0x004fea000383ffff */
[----:B------:R-:W-:Y:S05]  /*9050*/  BRA `(.L_x_156) ;  /* 0xffffff9c00887947 */ /* 0x000fea000383ffff */
.L_x_49:
[----:B------:R-:W-:-:S07]  /*9060*/  MOV R0, UR5 ;  /* 0x0000000500007c02 */ /* 0x000fce0008000f00 */
.L_x_157:
[----:B-1----:R1:W2:Y:S02]  /*9070*/  SYNCS.PHASECHK.TRANS64.TRYWAIT P0, [R0+URZ], R3 ;  /* 0x00000003000075a7 */ /* 0x0022a400080011ff */
[----:B--2---:R-:W-:Y:S05]  /*9080*/  @!P0 NANOSLEEP.SYNCS 0x989680 ;  /* 0x009896800000895d */ /* 0x004fea0003900000 */
[----:B------:R-:W2:Y:S02]  /*9090*/  @!P0 SYNCS.PHASECHK.TRANS64 P0, [R0+URZ], R3 ;  /* 0x00000003000085a7 */ /* 0x000ea400080010ff */
[----:B--2---:R-:W-:Y:S05]  /*90a0*/  @!P0 BRA `(.L_x_157) ;  /* 0xfffffffc00f08947 */ /* 0x004fea000383ffff */
[----:B------:R-:W-:Y:S05]  /*90b0*/  BRA `(.L_x_158) ;  /* 0xffffff9c00947947 */ /* 0x000fea000383ffff */
.L_x_50:
[----:B------:R-:W-:-:S07]  /*90c0*/  MOV R0, UR5 ;  /* 0x0000000500007c02 */ /* 0x000fce0008000f00 */
.L_x_159:
[----:B-1----:R1:W2:Y:S02]  /*90d0*/  SYNCS.PHASECHK.TRANS64.TRYWAIT P0, [R0+URZ], R3 ;  /* 0x00000003000075a7 */ /* 0x0022a400080011ff */
[----:B--2---:R-:W-:Y:S05]  /*90e0*/  @!P0 NANOSLEEP.SYNCS 0x989680 ;  /* 0x009896800000895d */ /* 0x004fea0003900000 */
[----:B------:R-:W2:Y:S02]  /*90f0*/  @!P0 SYNCS.PHASECHK.TRANS64 P0, [R0+URZ], R3 ;  /* 0x00000003000085a7 */ /* 0x000ea400080010ff */
[----:B--2---:R-:W-:Y:S05]  /*9100*/  @!P0 BRA `(.L_x_159) ;  /* 0xfffffffc00f08947 */ /* 0x004fea000383ffff */
[----:B------:R-:W-:Y:S05]  /*9110*/  BRA `(.L_x_160) ;  /* 0xffffff9c00a07947 */ /* 0x000fea000383ffff */
.L_x_51:
[----:B------:R-:W-:-:S07]  /*9120*/  MOV R0, UR5 ;  /* 0x0000000500007c02 */ /* 0x000fce0008000f00 */
.L_x_161:
[----:B-1----:R1:W2:Y:S02]  /*9130*/  SYNCS.PHASECHK.TRANS64.TRYWAIT P0, [R0+URZ], R3 ;  /* 0x00000003000075a7 */ /* 0x0022a400080011ff */
[----:B--2---:R-:W-:Y:S05]  /*9140*/  @!P0 NANOSLEEP.SYNCS 0x989680 ;  /* 0x009896800000895d */ /* 0x004fea0003900000 */
[----:B------:R-:W2:Y:S02]  /*9150*/  @!P0 SYNCS.PHASECHK.TRANS64 P0, [R0+URZ], R3 ;  /* 0x00000003000085a7 */ /* 0x000ea400080010ff */
[----:B--2---:R-:W-:Y:S05]  /*9160*/  @!P0 BRA `(.L_x_161) ;  /* 0xfffffffc00f08947 */ /* 0x004fea000383ffff */
[----:B------:R-:W-:Y:S05]  /*9170*/  BRA `(.L_x_162) ;  /* 0xffffff9c00ac7947 */ /* 0x000fea000383ffff */
.L_x_52:
[----:B------:R-:W-:-:S07]  /*9180*/  MOV R0, UR5 ;  /* 0x0000000500007c02 */ /* 0x000fce0008000f00 */
.L_x_163:
[----:B-1----:R1:W2:Y:S02]  /*9190*/  SYNCS.PHASECHK.TRANS64.TRYWAIT P0, [R0+URZ], R3 ;  /* 0x00000003000075a7 */ /* 0x0022a400080011ff */
[----:B--2---:R-:W-:Y:S05]  /*91a0*/  @!P0 NANOSLEEP.SYNCS 0x989680 ;  /* 0x009896800000895d */ /* 0x004fea0003900000 */
[----:B------:R-:W2:Y:S02]  /*91b0*/  @!P0 SYNCS.PHASECHK.TRANS64 P0, [R0+URZ], R3 ;  /* 0x00000003000085a7 */ /* 0x000ea400080010ff */
[----:B--2---:R-:W-:Y:S05]  /*91c0*/  @!P0 BRA `(.L_x_163) ;  /* 0xfffffffc00f08947 */ /* 0x004fea000383ffff */
[----:B------:R-:W-:Y:S05]  /*91d0*/  BRA `(.L_x_164) ;  /* 0xffffff9c00b87947 */ /* 0x000fea000383ffff */
.L_x_53:
[----:B------:R-:W-:-:S07]  /*91e0*/  MOV R0, UR5 ;  /* 0x0000000500007c02 */ /* 0x000fce0008000f00 */
.L_x_165:
[----:B-1----:R1:W2:Y:S02]  /*91f0*/  SYNCS.PHASECHK.TRANS64.TRYWAIT P0, [R0+URZ], R3 ;  /* 0x00000003000075a7 */ /* 0x0022a400080011ff */
[----:B--2---:R-:W-:Y:S05]  /*9200*/  @!P0 NANOSLEEP.SYNCS 0x989680 ;  /* 0x009896800000895d */ /* 0x004fea0003900000 */
[----:B------:R-:W2:Y:S02]  /*9210*/  @!P0 SYNCS.PHASECHK.TRANS64 P0, [R0+URZ], R3 ;  /* 0x00000003000085a7 */ /* 0x000ea400080010ff */
[----:B--2---:R-:W-:Y:S05]  /*9220*/  @!P0 BRA `(.L_x_165) ;  /* 0xfffffffc00f08947 */ /* 0x004fea000383ffff */
[----:B------:R-:W-:Y:S05]  /*9230*/  BRA `(.L_x_166) ;  /* 0xffffff9c00c47947 */ /* 0x000fea000383ffff */
.L_x_54:
[----:B------:R-:W-:-:S07]  /*9240*/  MOV R0, UR5 ;  /* 0x0000000500007c02 */ /* 0x000fce0008000f00 */
.L_x_167:
[----:B-1----:R1:W2:Y:S02]  /*9250*/  SYNCS.PHASECHK.TRANS64.TRYWAIT P0, [R0+URZ], R3 ;  /* 0x00000003000075a7 */ /* 0x0022a400080011ff */
[----:B--2---:R-:W-:Y:S05]  /*9260*/  @!P0 NANOSLEEP.SYNCS 0x989680 ;  /* 0x009896800000895d */ /* 0x004fea0003900000 */
[----:B------:R-:W2:Y:S02]  /*9270*/  @!P0 SYNCS.PHASECHK.TRANS64 P0, [R0+URZ], R3 ;  /* 0x00000003000085a7 */ /* 0x000ea400080010ff */
[----:B--2---:R-:W-:Y:S05]  /*9280*/  @!P0 BRA `(.L_x_167) ;  /* 0xfffffffc00f08947 */ /* 0x004fea000383ffff */
[----:B------:R-:W-:Y:S05]  /*9290*/  BRA `(.L_x_168) ;  /* 0xffffff9c00d07947 */ /* 0x000fea000383ffff */
.L_x_55:
[----:B------:R-:W-:-:S07]  /*92a0*/  MOV R0, UR5 ;  /* 0x0000000500007c02 */ /* 0x000fce0008000f00 */
.L_x_169:
[----:B-1----:R1:W2:Y:S02]  /*92b0*/  SYNCS.PHASECHK.TRANS64.TRYWAIT P0, [R0+URZ], R3 ;  /* 0x00000003000075a7 */ /* 0x0022a400080011ff */
[----:B--2---:R-:W-:Y:S05]  /*92c0*/  @!P0 NANOSLEEP.SYNCS 0x989680 ;  /* 0x009896800000895d */ /* 0x004fea0003900000 */
[----:B------:R-:W2:Y:S02]  /*92d0*/  @!P0 SYNCS.PHASECHK.TRANS64 P0, [R0+URZ], R3 ;  /* 0x00000003000085a7 */ /* 0x000ea400080010ff */
[----:B--2---:R-:W-:Y:S05]  /*92e0*/  @!P0 BRA `(.L_x_169) ;  /* 0xfffffffc00f08947 */ /* 0x004fea000383ffff */
[----:B------:R-:W-:Y:S05]  /*92f0*/  BRA `(.L_x_170) ;  /* 0xffffff9c00dc7947 */ /* 0x000fea000383ffff */
.L_x_56:
[----:B------:R-:W-:-:S07]  /*9300*/  MOV R0, UR5 ;  /* 0x0000000500007c02 */ /* 0x000fce0008000f00 */
.L_x_171:
[----:B-1----:R1:W2:Y:S02]  /*9310*/  SYNCS.PHASECHK.TRANS64.TRYWAIT P0, [R0+URZ], R3 ;  /* 0x00000003000075a7 */ /* 0x0022a400080011ff */
[----:B--2---:R-:W-:Y:S05]  /*9320*/  @!P0 NANOSLEEP.SYNCS 0x989680 ;  /* 0x009896800000895d */ /* 0x004fea0003900000 */
[----:B------:R-:W2:Y:S02]  /*9330*/  @!P0 SYNCS.PHASECHK.TRANS64 P0, [R0+URZ], R3 ;  /* 0x00000003000085a7 */ /* 0x000ea400080010ff */
[----:B--2---:R-:W-:Y:S05]  /*9340*/  @!P0 BRA `(.L_x_171) ;  /* 0xfffffffc00f08947 */ /* 0x004fea000383ffff */
[----:B------:R-:W-:Y:S05]  /*9350*/  BRA `(.L_x_172) ;  /* 0xffffff9c00e87947 */ /* 0x000fea000383ffff */
.L_x_57:
[----:B------:R-:W-:-:S07]  /*9360*/  MOV R0, UR5 ;  /* 0x0000000500007c02 */ /* 0x000fce0008000f00 */
.L_x_173:
[----:B-1----:R1:W2:Y:S02]  /*9370*/  SYNCS.PHASECHK.TRANS64.TRYWAIT P0, [R0+URZ], R3 ;  /* 0x00000003000075a7 */ /* 0x0022a400080011ff */
[----:B--2---:R-:W-:Y:S05]  /*9380*/  @!P0 NANOSLEEP.SYNCS 0x989680 ;  /* 0x009896800000895d */ /* 0x004fea0003900000 */
[----:B------:R-:W2:Y:S02]  /*9390*/  @!P0 SYNCS.PHASECHK.TRANS64 P0, [R0+URZ], R3 ;  /* 0x00000003000085a7 */ /* 0x000ea400080010ff */
[----:B--2---:R-:W-:Y:S05]  /*93a0*/  @!P0 BRA `(.L_x_173) ;  /* 0xfffffffc00f08947 */ /* 0x004fea000383ffff */
[----:B------:R-:W-:Y:S05]  /*93b0*/  BRA `(.L_x_174) ;  /* 0xffffff9c00f47947 */ /* 0x000fea000383ffff */
.L_x_58:
[----:B------:R-:W-:-:S07]  /*93c0*/  MOV R0, UR5 ;  /* 0x0000000500007c02 */ /* 0x000fce0008000f00 */
.L_x_175:
[----:B-1----:R1:W2:Y:S02]  /*93d0*/  SYNCS.PHASECHK.TRANS64.TRYWAIT P0, [R0+URZ], R3 ;  /* 0x00000003000075a7 */ /* 0x0022a400080011ff */
[----:B--2---:R-:W-:Y:S05]  /*93e0*/  @!P0 NANOSLEEP.SYNCS 0x989680 ;  /* 0x009896800000895d */ /* 0x004fea0003900000 */
[----:B------:R-:W2:Y:S02]  /*93f0*/  @!P0 SYNCS.PHASECHK.TRANS64 P0, [R0+URZ], R3 ;  /* 0x00000003000085a7 */ /* 0x000ea400080010ff */
[----:B--2---:R-:W-:Y:S05]  /*9400*/  @!P0 BRA `(.L_x_175) ;  /* 0xfffffffc00f08947 */ /* 0x004fea000383ffff */
[----:B------:R-:W-:Y:S05]  /*9410*/  BRA `(.L_x_176) ;  /* 0xffffffa000007947 */ /* 0x000fea000383ffff */
.L_x_59:
[----:B------:R-:W-:-:S07]  /*9420*/  MOV R0, UR5 ;  /* 0x0000000500007c02 */ /* 0x000fce0008000f00 */
.L_x_177:
[----:B-1----:R1:W2:Y:S02]  /*9430*/  SYNCS.PHASECHK.TRANS64.TRYWAIT P0, [R0+URZ], R3 ;  /* 0x00000003000075a7 */ /* 0x0022a400080011ff */
[----:B--2---:R-:W-:Y:S05]  /*9440*/  @!P0 NANOSLEEP.SYNCS 0x989680 ;  /* 0x009896800000895d */ /* 0x004fea0003900000 */
[----:B------:R-:W2:Y:S02]  /*9450*/  @!P0 SYNCS.PHASECHK.TRANS64 P0, [R0+URZ], R3 ;  /* 0x00000003000085a7 */ /* 0x000ea400080010ff */
[----:B--2---:R-:W-:Y:S05]  /*9460*/  @!P0 BRA `(.L_x_177) ;  /* 0xfffffffc00f08947 */ /* 0x004fea000383ffff */
[----:B------:R-:W-:Y:S05]  /*9470*/  BRA `(.L_x_178) ;  /* 0xffffffa0000c7947 */ /* 0x000fea000383ffff */
.L_x_60:
[----:B------:R-:W-:-:S07]  /*9480*/  MOV R0, UR5 ;  /* 0x0000000500007c02 */ /* 0x000fce0008000f00 */
.L_x_179:
[----:B-1----:R1:W2:Y:S02]  /*9490*/  SYNCS.PHASECHK.TRANS64.TRYWAIT P0, [R0+URZ], R3 ;  /* 0x00000003000075a7 */ /* 0x0022a400080011ff */
[----:B--2---:R-:W-:Y:S05]  /*94a0*/  @!P0 NANOSLEEP.SYNCS 0x989680 ;  /* 0x009896800000895d */ /* 0x004fea0003900000 */
[----:B------:R-:W2:Y:S02]  /*94b0*/  @!P0 SYNCS.PHASECHK.TRANS64 P0, [R0+URZ], R3 ;  /* 0x00000003000085a7 */ /* 0x000ea400080010ff */
[----:B--2---:R-:W-:Y:S05]  /*94c0*/  @!P0 BRA `(.L_x_179) ;  /* 0xfffffffc00f08947 */ /* 0x004fea000383ffff */
[----:B------:R-:W-:Y:S05]  /*94d0*/  BRA `(.L_x_180) ;  /* 0xffffffa000187947 */ /* 0x000fea000383ffff */
.L_x_61:
[----:B------:R-:W-:-:S07]  /*94e0*/  MOV R0, UR5 ;  /* 0x0000000500007c02 */ /* 0x000fce0008000f00 */
.L_x_181:
[----:B-1----:R1:W2:Y:S02]  /*94f0*/  SYNCS.PHASECHK.TRANS64.TRYWAIT P0, [R0+URZ], R3 ;  /* 0x00000003000075a7 */ /* 0x0022a400080011ff */
[----:B--2---:R-:W-:Y:S05]  /*9500*/  @!P0 NANOSLEEP.SYNCS 0x989680 ;  /* 0x009896800000895d */ /* 0x004fea0003900000 */
[----:B------:R-:W2:Y:S02]  /*9510*/  @!P0 SYNCS.PHASECHK.TRANS64 P0, [R0+URZ], R3 ;  /* 0x00000003000085a7 */ /* 0x000ea400080010ff */
[----:B--2---:R-:W-:Y:S05]  /*9520*/  @!P0 BRA `(.L_x_181) ;  /* 0xfffffffc00f08947 */ /* 0x004fea000383ffff */
[----:B------:R-:W-:Y:S05]  /*9530*/  BRA `(.L_x_182) ;  /* 0xffffffa000247947 */ /* 0x000fea000383ffff */
.L_x_62:
[----:B------:R-:W-:-:S07]  /*9540*/  MOV R0, UR5 ;  /* 0x0000000500007c02 */ /* 0x000fce0008000f00 */
.L_x_183:
[----:B-1----:R1:W2:Y:S02]  /*9550*/  SYNCS.PHASECHK.TRANS64.TRYWAIT P0, [R0+URZ], R3 ;  /* 0x00000003000075a7 */ /* 0x0022a400080011ff */
[----:B--2---:R-:W-:Y:S05]  /*9560*/  @!P0 NANOSLEEP.SYNCS 0x989680 ;  /* 0x009896800000895d */ /* 0x004fea0003900000 */
[----:B------:R-:W2:Y:S02]  /*9570*/  @!P0 SYNCS.PHASECHK.TRANS64 P0, [R0+URZ], R3 ;  /* 0x00000003000085a7 */ /* 0x000ea400080010ff */
[----:B--2---:R-:W-:Y:S05]  /*9580*/  @!P0 BRA `(.L_x_183) ;  /* 0xfffffffc00f08947 */ /* 0x004fea000383ffff */
[----:B------:R-:W-:Y:S05]  /*9590*/  BRA `(.L_x_184) ;  /* 0xffffffa000307947 */ /* 0x000fea000383ffff */
.L_x_63:
[----:B------:R-:W-:-:S07]  /*95a0*/  MOV R0, UR5 ;  /* 0x0000000500007c02 */ /* 0x000fce0008000f00 */
.L_x_185:
[----:B-1----:R1:W2:Y:S02]  /*95b0*/  SYNCS.PHASECHK.TRANS64.TRYWAIT P0, [R0+URZ], R3 ;  /* 0x00000003000075a7 */ /* 0x0022a400080011ff */
[----:B--2---:R-:W-:Y:S05]  /*95c0*/  @!P0 NANOSLEEP.SYNCS 0x989680 ;  /* 0x009896800000895d */ /* 0x004fea0003900000 */
[----:B------:R-:W2:Y:S02]  /*95d0*/  @!P0 SYNCS.PHASECHK.TRANS64 P0, [R0+URZ], R3 ;  /* 0x00000003000085a7 */ /* 0x000ea400080010ff */
[----:B--2---:R-:W-:Y:S05]  /*95e0*/  @!P0 BRA `(.L_x_185) ;  /* 0xfffffffc00f08947 */ /* 0x004fea000383ffff */
[----:B------:R-:W-:Y:S05]  /*95f0*/  BRA `(.L_x_186) ;  /* 0xffffffa0003c7947 */ /* 0x000fea000383ffff */
.L_x_64:
[----:B------:R-:W-:-:S07]  /*9600*/  MOV R0, UR5 ;  /* 0x0000000500007c02 */ /* 0x000fce0008000f00 */
.L_x_187:
[----:B-1----:R1:W2:Y:S02]  /*9610*/  SYNCS.PHASECHK.TRANS64.TRYWAIT P0, [R0+URZ], R3 ;  /* 0x00000003000075a7 */ /* 0x0022a400080011ff */
[----:B--2---:R-:W-:Y:S05]  /*9620*/  @!P0 NANOSLEEP.SYNCS 0x989680 ;  /* 0x009896800000895d */ /* 0x004fea0003900000 */
[----:B------:R-:W2:Y:S02]  /*9630*/  @!P0 SYNCS.PHASECHK.TRANS64 P0, [R0+URZ], R3 ;  /* 0x00000003000085a7 */ /* 0x000ea400080010ff */
[----:B--2---:R-:W-:Y:S05]  /*9640*/  @!P0 BRA `(.L_x_187) ;  /* 0xfffffffc00f08947 */ /* 0x004fea000383ffff */
[----:B------:R-:W-:Y:S05]  /*9650*/  BRA `(.L_x_188) ;  /* 0xffffffa000487947 */ /* 0x000fea000383ffff */
.L_x_65:
[----:B------:R-:W-:-:S07]  /*9660*/  MOV R0, UR5 ;  /* 0x0000000500007c02 */ /* 0x000fce0008000f00 */
.L_x_189:
[----:B-1----:R1:W2:Y:S02]  /*9670*/  SYNCS.PHASECHK.TRANS64.TRYWAIT P0, [R0+URZ], R3 ;  /* 0x00000003000075a7 */ /* 0x0022a400080011ff */
[----:B--2---:R-:W-:Y:S05]  /*9680*/  @!P0 NANOSLEEP.SYNCS 0x989680 ;  /* 0x009896800000895d */ /* 0x004fea0003900000 */
[----:B------:R-:W2:Y:S02]  /*9690*/  @!P0 SYNCS.PHASECHK.TRANS64 P0, [R0+URZ], R3 ;  /* 0x00000003000085a7 */ /* 0x000ea400080010ff */
[----:B--2---:R-:W-:Y:S05]  /*96a0*/  @!P0 BRA `(.L_x_189) ;  /* 0xfffffffc00f08947 */ /* 0x004fea000383ffff */
[----:B------:R-:W-:Y:S05]  /*96b0*/  BRA `(.L_x_190) ;  /* 0xffffffa000547947 */ /* 0x000fea000383ffff */
.L_x_66:
[----:B------:R-:W-:-:S07]  /*96c0*/  MOV R0, UR5 ;  /* 0x0000000500007c02 */ /* 0x000fce0008000f00 */
.L_x_191:
[----:B-1----:R1:W2:Y:S02]  /*96d0*/  SYNCS.PHASECHK.TRANS64.TRYWAIT P0, [R0+URZ], R3 ;  /* 0x00000003000075a7 */ /* 0x0022a400080011ff */
[----:B--2---:R-:W-:Y:S05]  /*96e0*/  @!P0 NANOSLEEP.SYNCS 0x989680 ;  /* 0x009896800000895d */ /* 0x004fea0003900000 */
[----:B------:R-:W2:Y:S02]  /*96f0*/  @!P0 SYNCS.PHASECHK.TRANS64 P0, [R0+URZ], R3 ;  /* 0x00000003000085a7 */ /* 0x000ea400080010ff */
[----:B--2---:R-:W-:Y:S05]  /*9700*/  @!P0 BRA `(.L_x_191) ;  /* 0xfffffffc00f08947 */ /* 0x004fea000383ffff */
[----:B------:R-:W-:Y:S05]  /*9710*/  BRA `(.L_x_192) ;  /* 0xffffffa000607947 */ /* 0x000fea000383ffff */
.L_x_67:
[----:B------:R-:W-:-:S07]  /*9720*/  MOV R0, UR5 ;  /* 0x0000000500007c02 */ /* 0x000fce0008000f00 */
.L_x_193:
[----:B-1----:R1:W2:Y:S02]  /*9730*/  SYNCS.PHASECHK.TRANS64.TRYWAIT P0, [R0+URZ], R3 ;  /* 0x00000003000075a7 */ /* 0x0022a400080011ff */
[----:B--2---:R-:W-:Y:S05]  /*9740*/  @!P0 NANOSLEEP.SYNCS 0x989680 ;  /* 0x009896800000895d */ /* 0x004fea0003900000 */
[----:B------:R-:W2:Y:S02]  /*9750*/  @!P0 SYNCS.PHASECHK.TRANS64 P0, [R0+URZ], R3 ;  /* 0x00000003000085a7 */ /* 0x000ea400080010ff */
[----:B--2---:R-:W-:Y:S05]  /*9760*/  @!P0 BRA `(.L_x_193) ;  /* 0xfffffffc00f08947 */ /* 0x004fea000383ffff */
[----:B------:R-:W-:Y:S05]  /*9770*/  BRA `(.L_x_194) ;  /* 0xffffffa0006c7947 */ /* 0x000fea000383ffff */
.L_x_68:
[----:B------:R-:W-:-:S07]  /*9780*/  MOV R0, UR5 ;  /* 0x0000000500007c02 */ /* 0x000fce0008000f00 */
.L_x_195:
[----:B-1----:R1:W2:Y:S02]  /*9790*/  SYNCS.PHASECHK.TRANS64.TRYWAIT P0, [R0+URZ], R3 ;  /* 0x00000003000075a7 */ /* 0x0022a400080011ff */
[----:B--2---:R-:W-:Y:S05]  /*97a0*/  @!P0 NANOSLEEP.SYNCS 0x989680 ;  /* 0x009896800000895d */ /* 0x004fea0003900000 */
[----:B------:R-:W2:Y:S02]  /*97b0*/  @!P0 SYNCS.PHASECHK.TRANS64 P0, [R0+URZ], R3 ;  /* 0x00000003000085a7 */ /* 0x000ea400080010ff */
[----:B--2---:R-:W-:Y:S05]  /*97c0*/  @!P0 BRA `(.L_x_195) ;  /* 0xfffffffc00f08947 */ /* 0x004fea000383ffff */
[----:B------:R-:W-:Y:S05]  /*97d0*/  BRA `(.L_x_196) ;  /* 0xffffffa000787947 */ /* 0x000fea000383ffff */
.L_x_69:
[----:B------:R-:W-:-:S07]  /*97e0*/  MOV R0, UR5 ;  /* 0x0000000500007c02 */ /* 0x000fce0008000f00 */
.L_x_197:
[----:B-1----:R1:W2:Y:S02]  /*97f0*/  SYNCS.PHASECHK.TRANS64.TRYWAIT P0, [R0+URZ], R3 ;  /* 0x00000003000075a7 */ /* 0x0022a400080011ff */
[----:B--2---:R-:W-:Y:S05]  /*9800*/  @!P0 NANOSLEEP.SYNCS 0x989680 ;  /* 0x009896800000895d */ /* 0x004fea0003900000 */
[----:B------:R-:W2:Y:S02]  /*9810*/  @!P0 SYNCS.PHASECHK.TRANS64 P0, [R0+URZ], R3 ;  /* 0x00000003000085a7 */ /* 0x000ea400080010ff */
[----:B--2---:R-:W-:Y:S05]  /*9820*/  @!P0 BRA `(.L_x_197) ;  /* 0xfffffffc00f08947 */ /* 0x004fea000383ffff */
[----:B------:R-:W-:Y:S05]  /*9830*/  BRA `(.L_x_198) ;  /* 0xffffffa000847947 */ /* 0x000fea000383ffff */
.L_x_70:
[----:B------:R-:W-:-:S07]  /*9840*/  MOV R0, UR5 ;  /* 0x0000000500007c02 */ /* 0x000fce0008000f00 */
.L_x_199:
[----:B-1----:R1:W2:Y:S02]  /*9850*/  SYNCS.PHASECHK.TRANS64.TRYWAIT P0, [R0+URZ], R3 ;  /* 0x00000003000075a7 */ /* 0x0022a400080011ff */
[----:B--2---:R-:W-:Y:S05]  /*9860*/  @!P0 NANOSLEEP.SYNCS 0x989680 ;  /* 0x009896800000895d */ /* 0x004fea0003900000 */
[----:B------:R-:W2:Y:S02]  /*9870*/  @!P0 SYNCS.PHASECHK.TRANS64 P0, [R0+URZ], R3 ;  /* 0x00000003000085a7 */ /* 0x000ea400080010ff */
[----:B--2---:R-:W-:Y:S05]  /*9880*/  @!P0 BRA `(.L_x_199) ;  /* 0xfffffffc00f08947 */ /* 0x004fea000383ffff */
[----:B------:R-:W-:Y:S05]  /*9890*/  BRA `(.L_x_200) ;  /* 0xffffffa000907947 */ /* 0x000fea000383ffff */
.L_x_71:
[----:B------:R-:W-:-:S07]  /*98a0*/  MOV R0, UR5 ;  /* 0x0000000500007c02 */ /* 0x000fce0008000f00 */
.L_x_201:
[----:B-1----:R1:W2:Y:S02]  /*98b0*/  SYNCS.PHASECHK.TRANS64.TRYWAIT P0, [R0+URZ], R3 ;  /* 0x00000003000075a7 */ /* 0x0022a400080011ff */
[----:B--2---:R-:W-:Y:S05]  /*98c0*/  @!P0 NANOSLEEP.SYNCS 0x989680 ;  /* 0x009896800000895d */ /* 0x004fea0003900000 */
[----:B------:R-:W2:Y:S02]  /*98d0*/  @!P0 SYNCS.PHASECHK.TRANS64 P0, [R0+URZ], R3 ;  /* 0x00000003000085a7 */ /* 0x000ea400080010ff */
[----:B--2---:R-:W-:Y:S05]  /*98e0*/  @!P0 BRA `(.L_x_201) ;  /* 0xfffffffc00f08947 */ /* 0x004fea000383ffff */
[----:B------:R-:W-:Y:S05]  /*98f0*/  BRA `(.L_x_202) ;  /* 0xffffffa0009c7947 */ /* 0x000fea000383ffff */
.L_x_72:
[----:B------:R-:W-:-:S07]  /*9900*/  MOV R0, UR5 ;  /* 0x0000000500007c02 */ /* 0x000fce0008000f00 */
.L_x_203:
[----:B-1----:R1:W2:Y:S02]  /*9910*/  SYNCS.PHASECHK.TRANS64.TRYWAIT P0, [R0+URZ], R3 ;  /* 0x00000003000075a7 */ /* 0x0022a400080011ff */
[----:B--2---:R-:W-:Y:S05]  /*9920*/  @!P0 NANOSLEEP.SYNCS 0x989680 ;  /* 0x009896800000895d */ /* 0x004fea0003900000 */
[----:B------:R-:W2:Y:S02]  /*9930*/  @!P0 SYNCS.PHASECHK.TRANS64 P0, [R0+URZ], R3 ;  /* 0x00000003000085a7 */ /* 0x000ea400080010ff */
[----:B--2---:R-:W-:Y:S05]  /*9940*/  @!P0 BRA `(.L_x_203) ;  /* 0xfffffffc00f08947 */ /* 0x004fea000383ffff */
[----:B------:R-:W-:Y:S05]  /*9950*/  BRA `(.L_x_204) ;  /* 0xffffffa000a87947 */ /* 0x000fea000383ffff */
.L_x_73:
[----:B------:R-:W-:-:S07]  /*9960*/  MOV R0, UR5 ;  /* 0x0000000500007c02 */ /* 0x000fce0008000f00 */
.L_x_205:
[----:B-1----:R1:W2:Y:S02]  /*9970*/  SYNCS.PHASECHK.TRANS64.TRYWAIT P0, [R0+URZ], R3 ;  /* 0x00000003000075a7 */ /* 0x0022a400080011ff */
[----:B--2---:R-:W-:Y:S05]  /*9980*/  @!P0 NANOSLEEP.SYNCS 0x989680 ;  /* 0x009896800000895d */ /* 0x004fea0003900000 */
[----:B------:R-:W2:Y:S02]  /*9990*/  @!P0 SYNCS.PHASECHK.TRANS64 P0, [R0+URZ], R3 ;  /* 0x00000003000085a7 */ /* 0x000ea400080010ff */
[----:B--2---:R-:W-:Y:S05]  /*99a0*/  @!P0 BRA `(.L_x_205) ;  /* 0xfffffffc00f08947 */ /* 0x004fea000383ffff */
[----:B------:R-:W-:Y:S05]  /*99b0*/  BRA `(.L_x_206) ;  /* 0xffffffa000b47947 */ /* 0x000fea000383ffff */
.L_x_74:
[----:B------:R-:W-:-:S07]  /*99c0*/  MOV R0, UR5 ;  /* 0x0000000500007c02 */ /* 0x000fce0008000f00 */
.L_x_207:
[----:B-1----:R1:W2:Y:S02]  /*99d0*/  SYNCS.PHASECHK.TRANS64.TRYWAIT P0, [R0+URZ], R3 ;  /* 0x00000003000075a7 */ /* 0x0022a400080011ff */
[----:B--2---:R-:W-:Y:S05]  /*99e0*/  @!P0 NANOSLEEP.SYNCS 0x989680 ;  /* 0x009896800000895d */ /* 0x004fea0003900000 */
[----:B------:R-:W2:Y:S02]  /*99f0*/  @!P0 SYNCS.PHASECHK.TRANS64 P0, [R0+URZ], R3 ;  /* 0x00000003000085a7 */ /* 0x000ea400080010ff */
[----:B--2---:R-:W-:Y:S05]  /*9a00*/  @!P0 BRA `(.L_x_207) ;  /* 0xfffffffc00f08947 */ /* 0x004fea000383ffff */
[----:B------:R-:W-:Y:S05]  /*9a10*/  BRA `(.L_x_208) ;  /* 0xffffffa000c07947 */ /* 0x000fea000383ffff */
.L_x_75:
[----:B------:R-:W-:-:S07]  /*9a20*/  MOV R0, UR5 ;  /* 0x0000000500007c02 */ /* 0x000fce0008000f00 */
.L_x_209:
[----:B-1----:R1:W2:Y:S02]  /*9a30*/  SYNCS.PHASECHK.TRANS64.TRYWAIT P0, [R0+URZ], R3 ;  /* 0x00000003000075a7 */ /* 0x0022a400080011ff */
[----:B--2---:R-:W-:Y:S05]  /*9a40*/  @!P0 NANOSLEEP.SYNCS 0x989680 ;  /* 0x009896800000895d */ /* 0x004fea0003900000 */
[----:B------:R-:W2:Y:S02]  /*9a50*/  @!P0 SYNCS.PHASECHK.TRANS64 P0, [R0+URZ], R3 ;  /* 0x00000003000085a7 */ /* 0x000ea400080010ff */
[----:B--2---:R-:W-:Y:S05]  /*9a60*/  @!P0 BRA `(.L_x_209) ;  /* 0xfffffffc00f08947 */ /* 0x004fea000383ffff */
[----:B------:R-:W-:Y:S05]  /*9a70*/  BRA `(.L_x_210) ;  /* 0xffffffa000cc7947 */ /* 0x000fea000383ffff */
.L_x_76:
[----:B------:R-:W-:-:S07]  /*9a80*/  MOV R0, UR5 ;  /* 0x0000000500007c02 */ /* 0x000fce0008000f00 */
.L_x_211:
[----:B-1----:R1:W2:Y:S02]  /*9a90*/  SYNCS.PHASECHK.TRANS64.TRYWAIT P0, [R0+URZ], R3 ;  /* 0x00000003000075a7 */ /* 0x0022a400080011ff */
[----:B--2---:R-:W-:Y:S05]  /*9aa0*/  @!P0 NANOSLEEP.SYNCS 0x989680 ;  /* 0x009896800000895d */ /* 0x004fea0003900000 */
[----:B------:R-:W2:Y:S02]  /*9ab0*/  @!P0 SYNCS.PHASECHK.TRANS64 P0, [R0+URZ], R3 ;  /* 0x00000003000085a7 */ /* 0x000ea400080010ff */
[----:B--2---:R-:W-:Y:S05]  /*9ac0*/  @!P0 BRA `(.L_x_211) ;  /* 0xfffffffc00f08947 */ /* 0x004fea000383ffff */
[----:B------:R-:W-:Y:S05]  /*9ad0*/  BRA `(.L_x_212) ;  /* 0xffffffa000d87947 */ /* 0x000fea000383ffff */
.L_x_79:
[----:B--2---:R2:W3:Y:S02]  /*9ae0*/  SYNCS.PHASECHK.TRANS64.TRYWAIT P0, [R2+URZ+0x2b0], R5 ;  /* 0x0002b005020075a7 */ /* 0x0044e400080011ff */
[----:B---3--:R-:W-:Y:S05]  /*9af0*/  @!P0 NANOSLEEP.SYNCS 0x989680 ;  /* 0x009896800000895d */ /* 0x008fea0003900000 */
[----:B------:R-:W3:Y:S02]  /*9b00*/  @!P0 SYNCS.PHASECHK.TRANS64 P0, [R2+URZ+0x2b0], R5 ;  /* 0x0002b005020085a7 */ /* 0x000ee400080010ff */
[----:B---3--:R-:W-:Y:S05]  /*9b10*/  @!P0 BRA `(.L_x_79) ;  /* 0xfffffffc00f08947 */ /* 0x008fea000383ffff */
[----:B------:R-:W-:Y:S05]  /*9b20*/  BRA `(.L_x_213) ;  /* 0xffffffa4003c7947 */ /* 0x000fea000383ffff */
.L_x_80:
[----:B------:R-:W-:-:S07]  /*9b30*/  MOV R2, UR4 ;  /* 0x0000000400027c02 */ /* 0x000fce0008000f00 */
.L_x_214:
[----:B--2---:R2:W3:Y:S02]  /*9b40*/  SYNCS.PHASECHK.TRANS64.TRYWAIT P0, [R2+URZ+0x260], R5 ;  /* 0x00026005020075a7 */ /* 0x0044e400080011ff */
[----:B---3--:R-:W-:Y:S05]  /*9b50*/  @!P0 NANOSLEEP.SYNCS 0x989680 ;  /* 0x009896800000895d */ /* 0x008fea0003900000 */
[----:B------:R-:W3:Y:S02]  /*9b60*/  @!P0 SYNCS.PHASECHK.TRANS64 P0, [R2+URZ+0x260], R5 ;  /* 0x00026005020085a7 */ /* 0x000ee400080010ff */
[----:B---3--:R-:W-:Y:S05]  /*9b70*/  @!P0 BRA `(.L_x_214) ;  /* 0xfffffffc00f08947 */ /* 0x008fea000383ffff */
[----:B------:R-:W-:Y:S05]  /*9b80*/  BRA `(.L_x_215) ;  /* 0xffffffa4004c7947 */ /* 0x000fea000383ffff */
.L_x_81:
[----:B--2---:R2:W3:Y:S02]  /*9b90*/  SYNCS.PHASECHK.TRANS64.TRYWAIT P1, [R2+URZ+0x250], R5 ;  /* 0x00025005020075a7 */ /* 0x0044e400080211ff */
[----:B---3--:R-:W-:Y:S05]  /*9ba0*/  @!P1 NANOSLEEP.SYNCS 0x989680 ;  /* 0x009896800000995d */ /* 0x008fea0003900000 */
[----:B------:R-:W3:Y:S02]  /*9bb0*/  @!P1 SYNCS.PHASECHK.TRANS64 P1, [R2+URZ+0x250], R5 ;  /* 0x00025005020095a7 */ /* 0x000ee400080210ff */
[----:B---3--:R-:W-:Y:S05]  /*9bc0*/  @!P1 BRA `(.L_x_81) ;  /* 0xfffffffc00f09947 */ /* 0x008fea000383ffff */
[----:B------:R-:W-:Y:S05]  /*9bd0*/  BRA `(.L_x_216) ;  /* 0xffffffa4007c7947 */ /* 0x000fea000383ffff */
.L_x_84:
[----:B------:R-:W-:-:S07]  /*9be0*/  MOV R0, UR4 ;  /* 0x0000000400007c02 */ /* 0x000fce0008000f00 */
.L_x_217:
[----:B--2---:R2:W3:Y:S02]  /*9bf0*/  SYNCS.PHASECHK.TRANS64.TRYWAIT P0, [R0+URZ+0x260], R3 ;  /* 0x00026003000075a7 */ /* 0x0044e400080011ff */
[----:B---3--:R-:W-:Y:S05]  /*9c00*/  @!P0 NANOSLEEP.SYNCS 0x989680 ;  /* 0x009896800000895d */ /* 0x008fea0003900000 */
[----:B------:R-:W3:Y:S02]  /*9c10*/  @!P0 SYNCS.PHASECHK.TRANS64 P0, [R0+URZ+0x260], R3 ;  /* 0x00026003000085a7 */ /* 0x000ee400080010ff */
[----:B---3--:R-:W-:Y:S05]  /*9c20*/  @!P0 BRA `(.L_x_217) ;  /* 0xfffffffc00f08947 */ /* 0x008fea000383ffff */
[----:B------:R-:W-:Y:S05]  /*9c30*/  BRA `(.L_x_83) ;  /* 0xffffffa400d07947 */ /* 0x000fea000383ffff */
.L_x_91:
[----:B-1----:R1:W2:Y:S02]  /*9c40*/  SYNCS.PHASECHK.TRANS64.TRYWAIT P1, [R0+URZ+0x250], R5 ;  /* 0x00025005000075a7 */ /* 0x0022a400080211ff */
[----:B--2---:R-:W-:Y:S05]  /*9c50*/  @!P1 NANOSLEEP.SYNCS 0x989680 ;  /* 0x009896800000995d */ /* 0x004fea0003900000 */
[----:B------:R-:W2:Y:S02]  /*9c60*/  @!P1 SYNCS.PHASECHK.TRANS64 P1, [R0+URZ+0x250], R5 ;  /* 0x00025005000095a7 */ /* 0x000ea400080210ff */
[----:B--2---:R-:W-:Y:S05]  /*9c70*/  @!P1 BRA `(.L_x_91) ;  /* 0xfffffffc00f09947 */ /* 0x004fea000383ffff */
[----:B------:R-:W-:Y:S05]  /*9c80*/  BRA `(.L_x_218) ;  /* 0xffffffac00307947 */ /* 0x000fea000383ffff */
.L_x_92:
[----:B------:R-:W-:-:S07]  /*9c90*/  MOV R3, UR19 ;  /* 0x0000001300037c02 */ /* 0x000fce0008000f00 */
.L_x_219:
[----:B-1----:R1:W2:Y:S02]  /*9ca0*/  SYNCS.PHASECHK.TRANS64.TRYWAIT P0, [R3+URZ+0x290], R0 ;  /* 0x00029000030075a7 */ /* 0x0022a400080011ff */
[----:B--2---:R-:W-:Y:S05]  /*9cb0*/  @!P0 NANOSLEEP.SYNCS 0x989680 ;  /* 0x009896800000895d */ /* 0x004fea0003900000 */
[----:B------:R-:W2:Y:S02]  /*9cc0*/  @!P0 SYNCS.PHASECHK.TRANS64 P0, [R3+URZ+0x290], R0 ;  /* 0x00029000030085a7 */ /* 0x000ea400080010ff */
[----:B--2---:R-:W-:Y:S05]  /*9cd0*/  @!P0 BRA `(.L_x_219) ;  /* 0xfffffffc00f08947 */ /* 0x004fea000383ffff */
[----:B------:R-:W-:Y:S05]  /*9ce0*/  BRA `(.L_x_220) ;  /* 0xffffffac00647947 */ /* 0x000fea000383ffff */
.L_x_95:
[----:B------:R-:W-:Y:S07]  /*9cf0*/  MOV R0, UR6 ;  /* 0x0000000600007c02 */ /* 0x000fee0008000f00 */
.L_x_221:
[----:B-1----:R1:W2:Y:S02]  /*9d00*/  SYNCS.PHASECHK.TRANS64.TRYWAIT P0, [R0+URZ], R3 ;  /* 0x00000003000075a7 */ /* 0x0022a400080011ff */
[----:B--2---:R-:W-:Y:S05]  /*9d10*/  @!P0 NANOSLEEP.SYNCS 0x989680 ;  /* 0x009896800000895d */ /* 0x004fea0003900000 */
[----:B------:R-:W2:Y:S02]  /*9d20*/  @!P0 SYNCS.PHASECHK.TRANS64 P0, [R0+URZ], R3 ;  /* 0x00000003000085a7 */ /* 0x000ea400080010ff */
[----:B--2---:R-:W-:Y:S05]  /*9d30*/  @!P0 BRA `(.L_x_221) ;  /* 0xfffffffc00f08947 */ /* 0x004fea000383ffff */
[----:B------:R-:W-:Y:S05]  /*9d40*/  BRA `(.L_x_94) ;  /* 0xffffffac009c7947 */ /* 0x000fea000383ffff */
.L_x_98:
[----:B------:R-:W-:-:S07]  /*9d50*/  MOV R0, UR4 ;  /* 0x0000000400007c02 */ /* 0x000fce0008000f00 */
.L_x_222:
[----:B--2---:R2:W4:Y:S02]  /*9d60*/  SYNCS.PHASECHK.TRANS64.TRYWAIT P0, [R0+URZ], R3 ;  /* 0x00000003000075a7 */ /* 0x00452400080011ff */
[----:B----4-:R-:W-:Y:S05]  /*9d70*/  @!P0 NANOSLEEP.SYNCS 0x989680 ;  /* 0x009896800000895d */ /* 0x010fea0003900000 */
[----:B------:R-:W4:Y:S02]  /*9d80*/  @!P0 SYNCS.PHASECHK.TRANS64 P0, [R0+URZ], R3 ;  /* 0x00000003000085a7 */ /* 0x000f2400080010ff */
[----:B----4-:R-:W-:Y:S05]  /*9d90*/  @!P0 BRA `(.L_x_222) ;  /* 0xfffffffc00f08947 */ /* 0x010fea000383ffff */
[----:B------:R-:W-:Y:S05]  /*9da0*/  BRA `(.L_x_223) ;  /* 0xffffffb0003c7947 */ /* 0x000fea000383ffff */
.L_x_99:
[----:B------:R-:W-:-:S07]  /*9db0*/  MOV R0, UR5 ;  /* 0x0000000500007c02 */ /* 0x000fce0008000f00 */
.L_x_224:
[----:B-1----:R1:W2:Y:S02]  /*9dc0*/  SYNCS.PHASECHK.TRANS64.TRYWAIT P0, [R0+URZ], R3 ;  /* 0x00000003000075a7 */ /* 0x0022a400080011ff */
[----:B--2---:R-:W-:Y:S05]  /*9dd0*/  @!P0 NANOSLEEP.SYNCS 0x989680 ;  /* 0x009896800000895d */ /* 0x004fea0003900000 */
[----:B------:R-:W2:Y:S02]  /*9de0*/  @!P0 SYNCS.PHASECHK.TRANS64 P0, [R0+URZ], R3 ;  /* 0x00000003000085a7 */ /* 0x000ea400080010ff */
[----:B--2---:R-:W-:Y:S05]  /*9df0*/  @!P0 BRA `(.L_x_224) ;  /* 0xfffffffc00f08947 */ /* 0x004fea000383ffff */
[----:B------:R-:W-:Y:S05]  /*9e00*/  BRA `(.L_x_225) ;  /* 0xffffffb000487947 */ /* 0x000fea000383ffff */
.L_x_100:
[----:B------:R-:W-:-:S07]  /*9e10*/  MOV R0, UR5 ;  /* 0x0000000500007c02 */ /* 0x000fce0008000f00 */
.L_x_226:
[----:B-1----:R1:W2:Y:S02]  /*9e20*/  SYNCS.PHASECHK.TRANS64.TRYWAIT P0, [R0+URZ], R3 ;  /* 0x00000003000075a7 */ /* 0x0022a400080011ff */
[----:B--2---:R-:W-:Y:S05]  /*9e30*/  @!P0 NANOSLEEP.SYNCS 0x989680 ;  /* 0x009896800000895d */ /* 0x004fea0003900000 */
[----:B------:R-:W2:Y:S02]  /*9e40*/  @!P0 SYNCS.PHASECHK.TRANS64 P0, [R0+URZ], R3 ;  /* 0x00000003000085a7 */ /* 0x000ea400080010ff */
[----:B--2---:R-:W-:Y:S05]  /*9e50*/  @!P0 BRA `(.L_x_226) ;  /* 0xfffffffc00f08947 */ /* 0x004fea000383ffff */
[----:B------:R-:W-:Y:S05]  /*9e60*/  BRA `(.L_x_227) ;  /* 0xffffffb000547947 */ /* 0x000fea000383ffff */
.L_x_101:
[----:B------:R-:W-:-:S07]  /*9e70*/  MOV R0, UR4 ;  /* 0x0000000400007c02 */ /* 0x000fce0008000f00 */
.L_x_228:
[----:B-1----:R1:W2:Y:S02]  /*9e80*/  SYNCS.PHASECHK.TRANS64.TRYWAIT P0, [R0+URZ], R3 ;  /* 0x00000003000075a7 */ /* 0x0022a400080011ff */
[----:B--2---:R-:W-:Y:S05]  /*9e90*/  @!P0 NANOSLEEP.SYNCS 0x989680 ;  /* 0x009896800000895d */ /* 0x004fea0003900000 */
[----:B------:R-:W2:Y:S02]  /*9ea0*/  @!P0 SYNCS.PHASECHK.TRANS64 P0, [R0+URZ], R3 ;  /* 0x00000003000085a7 */ /* 0x000ea400080010ff */
[----:B--2---:R-:W-:Y:S05]  /*9eb0*/  @!P0 BRA `(.L_x_228) ;  /* 0xfffffffc00f08947 */ /* 0x004fea000383ffff */
[----:B------:R-:W-:Y:S05]  /*9ec0*/  BRA `(.L_x_229) ;  /* 0xffffffb000607947 */ /* 0x000fea000383ffff */
.L_x_106:
[----:B--2---:R2:W3:Y:S02]  /*9ed0*/  SYNCS.PHASECHK.TRANS64.TRYWAIT P0, [R12+URZ+0x250], R9 ;  /* 0x000250090c0075a7 */ /* 0x0044e400080011ff */
[----:B---3--:R-:W-:Y:S05]  /*9ee0*/  @!P0 NANOSLEEP.SYNCS 0x989680 ;  /* 0x009896800000895d */ /* 0x008fea0003900000 */
[----:B------:R-:W3:Y:S02]  /*9ef0*/  @!P0 SYNCS.PHASECHK.TRANS64 P0, [R12+URZ+0x250], R9 ;  /* 0x000250090c0085a7 */ /* 0x000ee400080010ff */
[----:B---3--:R-:W-:Y:S05]  /*9f00*/  @!P0 BRA `(.L_x_106) ;  /* 0xfffffffc00f08947 */ /* 0x008fea000383ffff */
[----:B------:R-:W-:Y:S05]  /*9f10*/  BRA `(.L_x_230) ;  /* 0xffffffb400807947 */ /* 0x000fea000383ffff */
.L_x_109:
[----:B------:R-:W-:Y:S07]  /*9f20*/  MOV R0, UR21 ;  /* 0x0000001500007c02 */ /* 0x000fee0008000f00 */
.L_x_231:
[----:B--2---:R2:W3:Y:S02]  /*9f30*/  SYNCS.PHASECHK.TRANS64.TRYWAIT P2, [R0+URZ+0x248], R11 ;  /* 0x0002480b000075a7 */ /* 0x0044e400080411ff */
[----:B---3--:R-:W-:Y:S05]  /*9f40*/  @!P2 NANOSLEEP.SYNCS 0x989680 ;  /* 0x009896800000a95d */ /* 0x008fea0003900000 */
[----:B------:R-:W3:Y:S02]  /*9f50*/  @!P2 SYNCS.PHASECHK.TRANS64 P2, [R0+URZ+0x248], R11 ;  /* 0x0002480b0000a5a7 */ /* 0x000ee400080410ff */
[----:B---3--:R-:W-:Y:S05]  /*9f60*/  @!P2 BRA `(.L_x_231) ;  /* 0xfffffffc00f0a947 */ /* 0x008fea000383ffff */
[----:B------:R-:W-:Y:S05]  /*9f70*/  BRA `(.L_x_108) ;  /* 0xffffffb800e87947 */ /* 0x000fea000383ffff */
.L_x_112:
[----:B--2---:R-:W-:Y:S07]  /*9f80*/  MOV R0, UR21 ;  /* 0x0000001500007c02 */ /* 0x004fee0008000f00 */
.L_x_232:
[----:B--2---:R2:W3:Y:S02]  /*9f90*/  SYNCS.PHASECHK.TRANS64.TRYWAIT P0, [R0+URZ+0x230], R9 ;  /* 0x00023009000075a7 */ /* 0x0044e400080011ff */
[----:B---3--:R-:W-:Y:S05]  /*9fa0*/  @!P0 NANOSLEEP.SYNCS 0x989680 ;  /* 0x009896800000895d */ /* 0x008fea0003900000 */
[----:B------:R-:W3:Y:S02]  /*9fb0*/  @!P0 SYNCS.PHASECHK.TRANS64 P0, [R0+URZ+0x230], R9 ;  /* 0x00023009000085a7 */ /* 0x000ee400080010ff */
[----:B---3--:R-:W-:Y:S05]  /*9fc0*/  @!P0 BRA `(.L_x_232) ;  /* 0xfffffffc00f08947 */ /* 0x008fea000383ffff */
[----:B------:R-:W-:Y:S05]  /*9fd0*/  BRA `(.L_x_233) ;  /* 0xffffffbc00447947 */ /* 0x000fea000383ffff */
.L_x_113:
[----:B------:R-:W-:Y:S07]  /*9fe0*/  MOV R0, UR21 ;  /* 0x0000001500007c02 */ /* 0x000fee0008000f00 */
.L_x_234:
[----:B--2---:R2:W3:Y:S02]  /*9ff0*/  SYNCS.PHASECHK.TRANS64.TRYWAIT P0, [R0+URZ+0x238], R9 ;  /* 0x00023809000075a7 */ /* 0x0044e400080011ff */
[----:B---3--:R-:W-:Y:S05]  /*a000*/  @!P0 NANOSLEEP.SYNCS 0x989680 ;  /* 0x009896800000895d */ /* 0x008fea0003900000 */
[----:B------:R-:W3:Y:S02]  /*a010*/  @!P0 SYNCS.PHASECHK.TRANS64 P0, [R0+URZ+0x238], R9 ;  /* 0x00023809000085a7 */ /* 0x000ee400080010ff */
[----:B---3--:R-:W-:Y:S05]  /*a020*/  @!P0 BRA `(.L_x_234) ;  /* 0xfffffffc00f08947 */ /* 0x008fea000383ffff */
[----:B------:R-:W-:Y:S05]  /*a030*/  BRA `(.L_x_235) ;  /* 0xffffffbc007c7947 */ /* 0x000fea000383ffff */
.L_x_115:
[----:B------:R-:W-:-:S07]  /*a040*/  MOV R0, UR21 ;  /* 0x0000001500007c02 */ /* 0x000fce0008000f00 */
.L_x_236:
[----:B---3--:R3:W4:Y:S02]  /*a050*/  SYNCS.PHASECHK.TRANS64.TRYWAIT P0, [R0+URZ+0x230], R3 ;  /* 0x00023003000075a7 */ /* 0x00872400080011ff */
[----:B----4-:R-:W-:Y:S05]  /*a060*/  @!P0 NANOSLEEP.SYNCS 0x989680 ;  /* 0x009896800000895d */ /* 0x010fea0003900000 */
[----:B------:R-:W4:Y:S02]  /*a070*/  @!P0 SYNCS.PHASECHK.TRANS64 P0, [R0+URZ+0x230], R3 ;  /* 0x00023003000085a7 */ /* 0x000f2400080010ff */
[----:B----4-:R-:W-:Y:S05]  /*a080*/  @!P0 BRA `(.L_x_236) ;  /* 0xfffffffc00f08947 */ /* 0x010fea000383ffff */
[----:B------:R-:W-:Y:S05]  /*a090*/  BRA `(.L_x_237) ;  /* 0xffffffbc00ec7947 */ /* 0x000fea000383ffff */
.L_x_117:
[----:B-1----:R1:W2:Y:S02]  /*a0a0*/  SYNCS.PHASECHK.TRANS64.TRYWAIT P0, [R3+URZ+0x250], R0 ;  /* 0x00025000030075a7 */ /* 0x0022a400080011ff */
[----:B--2---:R-:W-:Y:S05]  /*a0b0*/  @!P0 NANOSLEEP.SYNCS 0x989680 ;  /* 0x009896800000895d */ /* 0x004fea0003900000 */
[----:B------:R-:W2:Y:S02]  /*a0c0*/  @!P0 SYNCS.PHASECHK.TRANS64 P0, [R3+URZ+0x250], R0 ;  /* 0x00025000030085a7 */ /* 0x000ea400080010ff */
[----:B--2---:R-:W-:Y:S05]  /*a0d0*/  @!P0 BRA `(.L_x_117) ;  /* 0xfffffffc00f08947 */ /* 0x004fea000383ffff */
[----:B------:R-:W-:Y:S05]  /*a0e0*/  BRA `(.L_x_238) ;  /* 0xffffffc000b47947 */ /* 0x000fea000383ffff */
.L_x_128:
[----:B--2---:R2:W1:Y:S02]  /*a0f0*/  SYNCS.PHASECHK.TRANS64.TRYWAIT P1, [R2+URZ+0x220], R5 ;  /* 0x00022005020075a7 */ /* 0x00446400080211ff */
[----:B-1----:R-:W-:Y:S05]  /*a100*/  @!P1 NANOSLEEP.SYNCS 0x989680 ;  /* 0x009896800000995d */ /* 0x002fea0003900000 */
[----:B------:R-:W1:Y:S02]  /*a110*/  @!P1 SYNCS.PHASECHK.TRANS64 P1, [R2+URZ+0x220], R5 ;  /* 0x00022005020095a7 */ /* 0x000e6400080210ff */
[----:B-1----:R-:W-:Y:S05]  /*a120*/  @!P1 BRA `(.L_x_128) ;  /* 0xfffffffc00f09947 */ /* 0x002fea000383ffff */
[----:B------:R-:W-:Y:S05]  /*a130*/  BRA `(.L_x_127) ;  /* 0xffffffd000287947 */ /* 0x000fea000383ffff */
.L_x_130:
[----:B--2---:R2:W4:Y:S02]  /*a140*/  SYNCS.PHASECHK.TRANS64.TRYWAIT P0, [R100+URZ+0x270], R3 ;  /* 0x00027003640075a7 */ /* 0x00452400080011ff */
[----:B----4-:R-:W-:Y:S05]  /*a150*/  @!P0 NANOSLEEP.SYNCS 0x989680 ;  /* 0x009896800000895d */ /* 0x010fea0003900000 */
[----:B------:R-:W4:Y:S02]  /*a160*/  @!P0 SYNCS.PHASECHK.TRANS64 P0, [R100+URZ+0x270], R3 ;  /* 0x00027003640085a7 */ /* 0x000f2400080010ff */
[----:B----4-:R-:W-:Y:S05]  /*a170*/  @!P0 BRA `(.L_x_130) ;  /* 0xfffffffc00f08947 */ /* 0x010fea000383ffff */
[----:B------:R-:W-:Y:S05]  /*a180*/  BRA `(.L_x_129) ;  /* 0xffffffd000787947 */ /* 0x000fea000383ffff */
.L_x_138:
[----:B---3--:R3:W4:Y:S02]  /*a190*/  SYNCS.PHASECHK.TRANS64.TRYWAIT P0, [R109+URZ+0x220], R4 ;  /* 0x000220046d0075a7 */ /* 0x00872400080011ff */
[----:B----4-:R-:W-:Y:S05]  /*a1a0*/  @!P0 NANOSLEEP.SYNCS 0x989680 ;  /* 0x009896800000895d */ /* 0x010fea0003900000 */
[----:B------:R-:W4:Y:S02]  /*a1b0*/  @!P0 SYNCS.PHASECHK.TRANS64 P0, [R109+URZ+0x220], R4 ;  /* 0x000220046d0085a7 */ /* 0x000f2400080010ff */
[----:B----4-:R-:W-:Y:S05]  /*a1c0*/  @!P0 BRA `(.L_x_138) ;  /* 0xfffffffc00f08947 */ /* 0x010fea000383ffff */
[----:B------:R-:W-:Y:S05]  /*a1d0*/  BRA `(.L_x_137) ;  /* 0xffffffdc006c7947 */ /* 0x000fea000383ffff */
        .weak           $__internal_0_$__cuda_sm10x_tcgen05_guardrail_trap_col_being_dealloced_not_returned_by_alloc
        .type           $__internal_0_$__cuda_sm10x_tcgen05_guardrail_trap_col_being_dealloced_not_returned_by_alloc,@function
        .size           $__internal_0_$__cuda_sm10x_tcgen05_guardrail_trap_col_being_dealloced_not_returned_by_alloc,($__internal_1_$__cuda_sm10x_tcgen05_guardrail_trap_phase_invalid_during_alloc - $__internal_0_$__cuda_sm10x_tcgen05_guardrail_trap_col_being_dealloced_not_returned_by_alloc)
$__internal_0_$__cuda_sm10x_tcgen05_guardrail_trap_col_being_dealloced_not_returned_by_alloc:
[----:B------:R-:W-:Y:S05]  /*a1e0*/  BPT.TRAP 0x1 ;  /* 0x000000040000795c */ /* 0x000fea0000300000 */
[----:B------:R-:W-:-:S04]  /*a1f0*/  HFMA2 R3, -RZ, RZ, 0, 0 ;  /* 0x00000000ff037431 */ /* 0x000fc800000001ff */
[----:B------:R-:W-:Y:S05]  /*a200*/  RET.REL.NODEC R2 `(_ZN7cutlass13device_kernelINS_4gemm6kernel13GemmUniversalIN4cute5tupleIJiiiiEEENS1_10collective13CollectiveMmaINS1_35MainloopSm100TmaUmmaWarpSpecializedILi34ELi2ELi4ENS5_IJNS4_1CILi2EEESB_NSA_ILi1EEEEEEEENS5_IJNSA_ILi64EEENSA_ILi128EEENSA_ILi32EEEEEENS_12float_e4m3_tENS5_IJlSC_lEEESJ_SK_NS4_8TiledMMAINS4_8MMA_AtomIJNS4_10MMA_TraitsINS4_19SM100_MMA_F8F6F4_SSEJSJ_SJ_fSF_SG_NS4_17integral_constantINS4_4UMMA5MajorELSR_0EEESS_NSP_INSQ_7ScaleInELST_0EEESU_EEEEEENS4_6LayoutINS5_IJSC_SC_SC_EEENS5_IJNSA_ILi0EEESZ_SZ_EEEEENS5_IJNS4_10UnderscoreES12_S12_EEEEENS4_23SM90_TMA_LOAD_MULTICASTENS4_14ComposedLayoutINS4_7SwizzleILi1ELi4ELi3EEENS4_18smem_ptr_flag_bitsILi8EEENSX_INS5_IJNSA_ILi8EEESH_EEENS5_IJSH_SC_EEEEEEEvNS4_8identityES15_S1F_vS1G_EENS_8epilogue10collective18CollectiveEpilogueINS1I_23Sm100TmaWarpSpecializedILi2ELi2ELi32ELb0ELb0EEEJSI_NS5_IJNSX_ISF_SC_EES1N_EEESJ_SK_SJ_SK_NS1I_6fusion15FusionCallbacksIS1M_NS1P_17LinearCombinationISJ_fSJ_fLNS_15FloatRoundStyleE2EEESI_S1O_JEEENS4_5SM1004TMEM4LOAD26SM100_TMEM_LOAD_16dp32b32xENS4_13SM90_TMA_LOADENS16_INS17_ILi2ELi4ELi3EEES1A_NSX_INS5_IJS1B_SF_EEENS5_IJSF_SC_EEEEEEENS4_39AutoVectorizingCopyWithAssumedAlignmentILi128EEENS4_14SM90_TMA_STOREES24_S26_S26_EEEvvEEEEvNT_6ParamsE) ;  /* 0xffffff5c027c7950 */ /* 0x000fea0003c3ffff */
        .weak           $__internal_1_$__cuda_sm10x_tcgen05_guardrail_trap_phase_invalid_during_alloc
        .type           $__internal_1_$__cuda_sm10x_tcgen05_guardrail_trap_phase_invalid_during_alloc,@function
        .size           $__internal_1_$__cuda_sm10x_tcgen05_guardrail_trap_phase_invalid_during_alloc,($__internal_2_$__cuda_sm10x_tcgen05_guardrail_trap_unallocated_columns_being_dealloced - $__internal_1_$__cuda_sm10x_tcgen05_guardrail_trap_phase_invalid_during_alloc)
$__internal_1_$__cuda_sm10x_tcgen05_guardrail_trap_phase_invalid_during_alloc:
[----:B------:R-:W-:Y:S05]  /*a210*/  BPT.TRAP 0x1 ;  /* 0x000000040000795c */ /* 0x000fea0000300000 */
[----:B------:R-:W-:-:S04]  /*a220*/  MOV R5, 0x0 ;  /* 0x0000000000057802 */ /* 0x000fc80000000f00 */
[----:B------:R-:W-:Y:S05]  /*a230*/  RET.REL.NODEC R4 `(_ZN7cutlass13device_kernelINS_4gemm6kernel13GemmUniversalIN4cute5tupleIJiiiiEEENS1_10collective13CollectiveMmaINS1_35MainloopSm100TmaUmmaWarpSpecializedILi34ELi2ELi4ENS5_IJNS4_1CILi2EEESB_NSA_ILi1EEEEEEEENS5_IJNSA_ILi64EEENSA_ILi128EEENSA_ILi32EEEEEENS_12float_e4m3_tENS5_IJlSC_lEEESJ_SK_NS4_8TiledMMAINS4_8MMA_AtomIJNS4_10MMA_TraitsINS4_19SM100_MMA_F8F6F4_SSEJSJ_SJ_fSF_SG_NS4_17integral_constantINS4_4UMMA5MajorELSR_0EEESS_NSP_INSQ_7ScaleInELST_0EEESU_EEEEEENS4_6LayoutINS5_IJSC_SC_SC_EEENS5_IJNSA_ILi0EEESZ_SZ_EEEEENS5_IJNS4_10UnderscoreES12_S12_EEEEENS4_23SM90_TMA_LOAD_MULTICASTENS4_14ComposedLayoutINS4_7SwizzleILi1ELi4ELi3EEENS4_18smem_ptr_flag_bitsILi8EEENSX_INS5_IJNSA_ILi8EEESH_EEENS5_IJSH_SC_EEEEEEEvNS4_8identityES15_S1F_vS1G_EENS_8epilogue10collective18CollectiveEpilogueINS1I_23Sm100TmaWarpSpecializedILi2ELi2ELi32ELb0ELb0EEEJSI_NS5_IJNSX_ISF_SC_EES1N_EEESJ_SK_SJ_SK_NS1I_6fusion15FusionCallbacksIS1M_NS1P_17LinearCombinationISJ_fSJ_fLNS_15FloatRoundStyleE2EEESI_S1O_JEEENS4_5SM1004TMEM4LOAD26SM100_TMEM_LOAD_16dp32b32xENS4_13SM90_TMA_LOADENS16_INS17_ILi2ELi4ELi3EEES1A_NSX_INS5_IJS1B_SF_EEENS5_IJSF_SC_EEEEEEENS4_39AutoVectorizingCopyWithAssumedAlignmentILi128EEENS4_14SM90_TMA_STOREES24_S26_S26_EEEvvEEEEvNT_6ParamsE) ;  /* 0xffffff5c04707950 */ /* 0x000fea0003c3ffff */
        .weak           $__internal_2_$__cuda_sm10x_tcgen05_guardrail_trap_unallocated_columns_being_dealloced
        .type           $__internal_2_$__cuda_sm10x_tcgen05_guardrail_trap_unallocated_columns_being_dealloced,@function
        .size           $__internal_2_$__cuda_sm10x_tcgen05_guardrail_trap_unallocated_columns_being_dealloced,(.L_x_240 - $__internal_2_$__cuda_sm10x_tcgen05_guardrail_trap_unallocated_columns_being_dealloced)
$__internal_2_$__cuda_sm10x_tcgen05_guardrail_trap_unallocated_columns_being_dealloced:
[----:B------:R-:W-:Y:S05]  /*a240*/  BPT.TRAP 0x1 ;  /* 0x000000040000795c */ /* 0x000fea0000300000 */
[----:B------:R-:W-:-:S04]  /*a250*/  HFMA2 R3, -RZ, RZ, 0, 0 ;  /* 0x00000000ff037431 */ /* 0x000fc800000001ff */
[----:B------:R-:W-:Y:S05]  /*a260*/  RET.REL.NODEC R2 `(_ZN7cutlass13device_kernelINS_4gemm6kernel13GemmUniversalIN4cute5tupleIJiiiiEEENS1_10collective13CollectiveMmaINS1_35MainloopSm100TmaUmmaWarpSpecializedILi34ELi2ELi4ENS5_IJNS4_1CILi2EEESB_NSA_ILi1EEEEEEEENS5_IJNSA_ILi64EEENSA_ILi128EEENSA_ILi32EEEEEENS_12float_e4m3_tENS5_IJlSC_lEEESJ_SK_NS4_8TiledMMAINS4_8MMA_AtomIJNS4_10MMA_TraitsINS4_19SM100_MMA_F8F6F4_SSEJSJ_SJ_fSF_SG_NS4_17integral_constantINS4_4UMMA5MajorELSR_0EEESS_NSP_INSQ_7ScaleInELST_0EEESU_EEEEEENS4_6LayoutINS5_IJSC_SC_SC_EEENS5_IJNSA_ILi0EEESZ_SZ_EEEEENS5_IJNS4_10UnderscoreES12_S12_EEEEENS4_23SM90_TMA_LOAD_MULTICASTENS4_14ComposedLayoutINS4_7SwizzleILi1ELi4ELi3EEENS4_18smem_ptr_flag_bitsILi8EEENSX_INS5_IJNSA_ILi8EEESH_EEENS5_IJSH_SC_EEEEEEEvNS4_8identityES15_S1F_vS1G_EENS_8epilogue10collective18CollectiveEpilogueINS1I_23Sm100TmaWarpSpecializedILi2ELi2ELi32ELb0ELb0EEEJSI_NS5_IJNSX_ISF_SC_EES1N_EEESJ_SK_SJ_SK_NS1I_6fusion15FusionCallbacksIS1M_NS1P_17LinearCombinationISJ_fSJ_fLNS_15FloatRoundStyleE2EEESI_S1O_JEEENS4_5SM1004TMEM4LOAD26SM100_TMEM_LOAD_16dp32b32xENS4_13SM90_TMA_LOADENS16_INS17_ILi2ELi4ELi3EEES1A_NSX_INS5_IJS1B_SF_EEENS5_IJSF_SC_EEEEEEENS4_39AutoVectorizingCopyWithAssumedAlignmentILi128EEENS4_14SM90_TMA_STOREES24_S26_S26_EEEvvEEEEvNT_6ParamsE) ;  /* 0xffffff5c02647950 */ /* 0x000fea0003c3ffff */
.L_x_239:
[----:B------:R-:W-:-:S00]  /*a270*/  BRA `(.L_x_239) ;  /* 0xfffffffc00fc7947 */ /* 0x000fc0000383ffff */
[----:B------:R-:W-:-:S00]  /*a280*/  NOP ;  /* 0x0000000000007918 */ /* 0x000fc00000000000 */
[----:B------:R-:W-:-:S00]  /*a290*/  NOP ;  /* 0x0000000000007918 */ /* 0x000fc00000000000 */
[----:B------:R-:W-:-:S00]  /*a2a0*/  NOP ;  /* 0x0000000000007918 */ /* 0x000fc00000000000 */
[----:B------:R-:W-:-:S00]  /*a2b0*/  NOP ;  /* 0x0000000000007918 */ /* 0x000fc00000000000 */
[----:B------:R-:W-:-:S00]  /*a2c0*/  NOP ;  /* 0x0000000000007918 */ /* 0x000fc00000000000 */
[----:B------:R-:W-:-:S00]  /*a2d0*/  NOP ;  /* 0x0000000000007918 */ /* 0x000fc00000000000 */
[----:B------:R-:W-:-:S00]  /*a2e0*/  NOP ;  /* 0x0000000000007918 */ /* 0x000fc00000000000 */
[----:B------:R-:W-:-:S00]  /*a2f0*/  NOP ;  /* 0x0000000000007918 */ /* 0x000fc00000000000 */
.L_x_240:


//--------------------- .nv.global.init           --------------------------
	.section	.nv.global.init,"aw",@progbits
.nv.global.init:
	.type		$str$27,@object
	.size		$str$27,($str$28 - $str$27)
$str$27:
        /*0000*/ 	.byte	0x28, 0x61, 0x64, 0x64, 0x72, 0x65, 0x73, 0x73, 0x20, 0x26, 0x20, 0x6d, 0x61, 0x73, 0x6b, 0x29
        /*0010*/ 	.byte	0x20, 0x3d, 0x3d, 0x20, 0x30, 0x00
	.type		$str$28,@object
	.size		$str$28,($str$26 - $str$28)
$str$28:
        /*0016*/ 	.byte	0x2f, 0x74, 0x6d, 0x70, 0x2f, 0x63, 0x75, 0x74, 0x6c, 0x61, 0x73, 0x73, 0x5f, 0x73, 0x77, 0x65
        /*0026*/ 	.byte	0x65, 0x70, 0x5f, 0x73, 0x72, 0x63, 0x2f, 0x69, 0x6e, 0x63, 0x6c, 0x75, 0x64, 0x65, 0x2f, 0x63
        /*0036*/ 	.byte	0x75, 0x74, 0x65, 0x2f, 0x70, 0x6f, 0x69, 0x6e, 0x74, 0x65, 0x72, 0x5f, 0x66, 0x6c, 0x61, 0x67
        /*0046*/ 	.byte	0x67, 0x65, 0x64, 0x2e, 0x68, 0x70, 0x70, 0x00
	.type		$str$26,@object
	.size		$str$26,($str$25 - $str$26)
$str$26:
        /*004e*/ 	.byte	0x2f, 0x74, 0x6d, 0x70, 0x2f, 0x63, 0x75, 0x74, 0x6c, 0x61, 0x73, 0x73, 0x5f, 0x73, 0x77, 0x65
        /*005e*/ 	.byte	0x65, 0x70, 0x5f, 0x73, 0x72, 0x63, 0x2f, 0x69, 0x6e, 0x63, 0x6c, 0x75, 0x64, 0x65, 0x2f, 0x63
        /*006e*/ 	.byte	0x75, 0x74, 0x65, 0x2f, 0x61, 0x74, 0x6f, 0x6d, 0x2f, 0x63, 0x6f, 0x70, 0x79, 0x5f, 0x74, 0x72
        /*007e*/ 	.byte	0x61, 0x69, 0x74, 0x73, 0x5f, 0x73, 0x6d, 0x31, 0x30, 0x30, 0x2e, 0x68, 0x70, 0x70, 0x00
	.type		$str$25,@object
	.size		$str$25,(__unnamed_1 - $str$25)
$str$25:
        /*008d*/ 	.byte	0x28, 0x28, 0x75, 0x69, 0x6e, 0x74, 0x33, 0x32, 0x5f, 0x74, 0x28, 0x74, 0x68, 0x72, 0x65, 0x61
        /*009d*/ 	.byte	0x64, 0x49, 0x64, 0x78, 0x2e, 0x78, 0x29, 0x20, 0x2f, 0x20, 0x33, 0x32, 0x29, 0x20, 0x25, 0x20
        /*00ad*/ 	.byte	0x34, 0x29, 0x20, 0x3d, 0x3d, 0x20, 0x28, 0x28, 0x28, 0x74, 0x6d, 0x65, 0x6d, 0x5f, 0x61, 0x64
        /*00bd*/ 	.byte	0x64, 0x72, 0x20, 0x3e, 0x3e, 0x20, 0x31, 0x36, 0x29, 0x20, 0x2f, 0x20, 0x33, 0x32, 0x29, 0x20
        /*00cd*/ 	.byte	0x25, 0x20, 0x34, 0x29, 0x00
	.type		__unnamed_1,@object
	.size		__unnamed_1,(__unnamed_2 - __unnamed_1)
__unnamed_1:
        /*00d2*/ 	.byte	0x61, 0x75, 0x74, 0x6f, 0x20, 0x63, 0x75, 0x74, 0x65, 0x3a, 0x3a, 0x61, 0x73, 0x5f, 0x70, 0x6f
        /* <DEDUP_REMOVED lines=24> */
        /*0262*/ 	.byte	0x3c, 0x34, 0x30, 0x39, 0x36, 0x3e, 0x3e, 0x3e, 0x3e, 0x5d, 0x00
	.type		__unnamed_2,@object
	.size		__unnamed_2,(.L_2 - __unnamed_2)
__unnamed_2:
        /* <DEDUP_REMOVED lines=40> */
        /*04ed*/ 	.byte	0x74, 0x65, 0x3a, 0x3a, 0x43, 0x3c, 0x30, 0x3e, 0x3e, 0x3e, 0x3e, 0x5d, 0x00
.L_2:


//--------------------- .nv.shared._ZN7cutlass13device_kernelINS_4gemm6kernel13GemmUniversalIN4cute5tupleIJiiiiEEENS1_10collective13CollectiveMmaINS1_35MainloopSm100TmaUmmaWarpSpecializedILi34ELi2ELi4ENS5_IJNS4_1CILi2EEESB_NSA_ILi1EEEEEEEENS5_IJNSA_ILi64EEENSA_ILi128EEENSA_ILi32EEEEEENS_12float_e4m3_tENS5_IJlSC_lEEESJ_SK_NS4_8TiledMMAINS4_8MMA_AtomIJNS4_10MMA_TraitsINS4_19SM100_MMA_F8F6F4_SSEJSJ_SJ_fSF_SG_NS4_17integral_constantINS4_4UMMA5MajorELSR_0EEESS_NSP_INSQ_7ScaleInELST_0EEESU_EEEEEENS4_6LayoutINS5_IJSC_SC_SC_EEENS5_IJNSA_ILi0EEESZ_SZ_EEEEENS5_IJNS4_10UnderscoreES12_S12_EEEEENS4_23SM90_TMA_LOAD_MULTICASTENS4_14ComposedLayoutINS4_7SwizzleILi1ELi4ELi3EEENS4_18smem_ptr_flag_bitsILi8EEENSX_INS5_IJNSA_ILi8EEESH_EEENS5_IJSH_SC_EEEEEEEvNS4_8identityES15_S1F_vS1G_EENS_8epilogue10collective18CollectiveEpilogueINS1I_23Sm100TmaWarpSpecializedILi2ELi2ELi32ELb0ELb0EEEJSI_NS5_IJNSX_ISF_SC_EES1N_EEESJ_SK_SJ_SK_NS1I_6fusion15FusionCallbacksIS1M_NS1P_17LinearCombinationISJ_fSJ_fLNS_15FloatRoundStyleE2EEESI_S1O_JEEENS4_5SM1004TMEM4LOAD26SM100_TMEM_LOAD_16dp32b32xENS4_13SM90_TMA_LOADENS16_INS17_ILi2ELi4ELi3EEES1A_NSX_INS5_IJS1B_SF_EEENS5_IJSF_SC_EEEEEEENS4_39AutoVectorizingCopyWithAssumedAlignmentILi128EEENS4_14SM90_TMA_STOREES24_S26_S26_EEEvvEEEEvNT_6ParamsE --------------------------
	.section	.nv.shared._ZN7cutlass13device_kernelINS_4gemm6kernel13GemmUniversalIN4cute5tupleIJiiiiEEENS1_10collective13CollectiveMmaINS1_35MainloopSm100TmaUmmaWarpSpecializedILi34ELi2ELi4ENS5_IJNS4_1CILi2EEESB_NSA_ILi1EEEEEEEENS5_IJNSA_ILi64EEENSA_ILi128EEENSA_ILi32EEEEEENS_12float_e4m3_tENS5_IJlSC_lEEESJ_SK_NS4_8TiledMMAINS4_8MMA_AtomIJNS4_10MMA_TraitsINS4_19SM100_MMA_F8F6F4_SSEJSJ_SJ_fSF_SG_NS4_17integral_constantINS4_4UMMA5MajorELSR_0EEESS_NSP_INSQ_7ScaleInELST_0EEESU_EEEEEENS4_6LayoutINS5_IJSC_SC_SC_EEENS5_IJNSA_ILi0EEESZ_SZ_EEEEENS5_IJNS4_10UnderscoreES12_S12_EEEEENS4_23SM90_TMA_LOAD_MULTICASTENS4_14ComposedLayoutINS4_7SwizzleILi1ELi4ELi3EEENS4_18smem_ptr_flag_bitsILi8EEENSX_INS5_IJNSA_ILi8EEESH_EEENS5_IJSH_SC_EEEEEEEvNS4_8identityES15_S1F_vS1G_EENS_8epilogue10collective18CollectiveEpilogueINS1I_23Sm100TmaWarpSpecializedILi2ELi2ELi32ELb0ELb0EEEJSI_NS5_IJNSX_ISF_SC_EES1N_EEESJ_SK_SJ_SK_NS1I_6fusion15FusionCallbacksIS1M_NS1P_17LinearCombinationISJ_fSJ_fLNS_15FloatRoundStyleE2EEESI_S1O_JEEENS4_5SM1004TMEM4LOAD26SM100_TMEM_LOAD_16dp32b32xENS4_13SM90_TMA_LOADENS16_INS17_ILi2ELi4ELi3EEES1A_NSX_INS5_IJS1B_SF_EEENS5_IJSF_SC_EEEEEEENS4_39AutoVectorizingCopyWithAssumedAlignmentILi128EEENS4_14SM90_TMA_STOREES24_S26_S26_EEEvvEEEEvNT_6ParamsE,"aw",@nobits
	.sectionflags	@""
	.align	16
	.zero		1024


//--------------------- .nv.shared.reserved.0     --------------------------
	.section	.nv.shared.reserved.0,"aw",@nobits
	.weak		__nv_reservedSMEM_offset_0_alias
	.size		__nv_reservedSMEM_offset_0_alias, 0, 64
	.other		__nv_reservedSMEM_offset_0_alias,@"STO_CUDA_RESERVED_SHARED STV_DEFAULT"
__nv_reservedSMEM_offset_0_alias:
	.zero		0
.nv.shared.reserved.0:
	.zero		64
	.weak		__nv_reservedSMEM_tcgen05_partition
	.type		__nv_reservedSMEM_tcgen05_partition,@object
	.size		__nv_reservedSMEM_tcgen05_partition,(.L_0 - __nv_reservedSMEM_tcgen05_partition)
__nv_reservedSMEM_tcgen05_partition:
	.zero		32
.L_0:


//--------------------- .nv.global                --------------------------
	.section	.nv.global,"aw",@nobits
.nv.global:
	.type		_ZN39_INTERNAL_9d3aa935_4_k_cu_20bc4436_82154cute1_E,@object
	.size		_ZN39_INTERNAL_9d3aa935_4_k_cu_20bc4436_82154cute1_E,(_ZN39_INTERNAL_9d3aa935_4_k_cu_20bc4436_82154cuda3std3__45__cpo6cbeginE - _ZN39_INTERNAL_9d3aa935_4_k_cu_20bc4436_82154cute1_E)
_ZN39_INTERNAL_9d3aa935_4_k_cu_20bc4436_82154cute1_E:
	.zero		1
	.type		_ZN39_INTERNAL_9d3aa935_4_k_cu_20bc4436_82154cuda3std3__45__cpo6cbeginE,@object
	.size		_ZN39_INTERNAL_9d3aa935_4_k_cu_20bc4436_82154cuda3std3__45__cpo6cbeginE,(_ZN39_INTERNAL_9d3aa935_4_k_cu_20bc4436_82154cuda3std3__48in_placeE - _ZN39_INTERNAL_9d3aa935_4_k_cu_20bc4436_82154cuda3std3__45__cpo6cbeginE)
_ZN39_INTERNAL_9d3aa935_4_k_cu_20bc4436_82154cuda3std3__45__cpo6cbeginE:
	.zero		1
	.type		_ZN39_INTERNAL_9d3aa935_4_k_cu_20bc4436_82154cuda3std3__48in_placeE,@object
	.size		_ZN39_INTERNAL_9d3aa935_4_k_cu_20bc4436_82154cuda3std3__48in_placeE,(_ZN39_INTERNAL_9d3aa935_4_k_cu_20bc4436_82154cuda3std6ranges3__45__cpo9iter_moveE - _ZN39_INTERNAL_9d3aa935_4_k_cu_20bc4436_82154cuda3std3__48in_placeE)
_ZN39_INTERNAL_9d3aa935_4_k_cu_20bc4436_82154cuda3std3__48in_placeE:
	.zero		1
	.type		_ZN39_INTERNAL_9d3aa935_4_k_cu_20bc4436_82154cuda3std6ranges3__45__cpo9iter_moveE,@object
	.size		_ZN39_INTERNAL_9d3aa935_4_k_cu_20bc4436_82154cuda3std6ranges3__45__cpo9iter_moveE,(_ZN39_INTERNAL_9d3aa935_4_k_cu_20bc4436_82154cuda3std3__45__cpo5beginE - _ZN39_INTERNAL_9d3aa935_4_k_cu_20bc4436_82154cuda3std6ranges3__45__cpo9iter_moveE)
_ZN39_INTERNAL_9d3aa935_4_k_cu_20bc4436_82154cuda3std6ranges3__45__cpo9iter_moveE:
	.zero		1
	.type		_ZN39_INTERNAL_9d3aa935_4_k_cu_20bc4436_82154cuda3std3__45__cpo5beginE,@object
	.size		_ZN39_INTERNAL_9d3aa935_4_k_cu_20bc4436_82154cuda3std3__45__cpo5beginE,(_ZN39_INTERNAL_9d3aa935_4_k_cu_20bc4436_82154cuda3std3__441_GLOBAL__N__9d3aa935_4_k_cu_20bc4436_82156ignoreE - _ZN39_INTERNAL_9d3aa935_4_k_cu_20bc4436_82154cuda3std3__45__cpo5beginE)
_ZN39_INTERNAL_9d3aa935_4_k_cu_20bc4436_82154cuda3std3__45__cpo5beginE:
	.zero		1
	.type		_ZN39_INTERNAL_9d3aa935_4_k_cu_20bc4436_82154cuda3std3__441_GLOBAL__N__9d3aa935_4_k_cu_20bc4436_82156ignoreE,@object
	.size		_ZN39_INTERNAL_9d3aa935_4_k_cu_20bc4436_82154cuda3std3__441_GLOBAL__N__9d3aa935_4_k_cu_20bc4436_82156ignoreE,(_ZN39_INTERNAL_9d3aa935_4_k_cu_20bc4436_82154cute7productE - _ZN39_INTERNAL_9d3aa935_4_k_cu_20bc4436_82154cuda3std3__441_GLOBAL__N__9d3aa935_4_k_cu_20bc4436_82156ignoreE)
_ZN39_INTERNAL_9d3aa935_4_k_cu_20bc4436_82154cuda3std3__441_GLOBAL__N__9d3aa935_4_k_cu_20bc4436_82156ignoreE:
	.zero		1
	.type		_ZN39_INTERNAL_9d3aa935_4_k_cu_20bc4436_82154cute7productE,@object
	.size		_ZN39_INTERNAL_9d3aa935_4_k_cu_20bc4436_82154cute7productE,(_ZN39_INTERNAL_9d3aa935_4_k_cu_20bc4436_82154cuda3std3__45__cpo3endE - _ZN39_INTERNAL_9d3aa935_4_k_cu_20bc4436_82154cute7productE)
_ZN39_INTERNAL_9d3aa935_4_k_cu_20bc4436_82154cute7productE:
	.zero		1
	.type		_ZN39_INTERNAL_9d3aa935_4_k_cu_20bc4436_82154cuda3std3__45__cpo3endE,@object
	.size		_ZN39_INTERNAL_9d3aa935_4_k_cu_20bc4436_82154cuda3std3__45__cpo3endE,(_ZN39_INTERNAL_9d3aa935_4_k_cu_20bc4436_82154cuda3std3__419piecewise_constructE - _ZN39_INTERNAL_9d3aa935_4_k_cu_20bc4436_82154cuda3std3__45__cpo3endE)
_ZN39_INTERNAL_9d3aa935_4_k_cu_20bc4436_82154cuda3std3__45__cpo3endE:
	.zero		1
	.type		_ZN39_INTERNAL_9d3aa935_4_k_cu_20bc4436_82154cuda3std3__419piecewise_constructE,@object
	.size		_ZN39_INTERNAL_9d3aa935_4_k_cu_20bc4436_82154cuda3std3__419piecewise_constructE,(_ZN39_INTERNAL_9d3aa935_4_k_cu_20bc4436_82154cuda3std3__45__cpo4cendE - _ZN39_INTERNAL_9d3aa935_4_k_cu_20bc4436_82154cuda3std3__419piecewise_constructE)
_ZN39_INTERNAL_9d3aa935_4_k_cu_20bc4436_82154cuda3std3__419piecewise_constructE:
	.zero		1
	.type		_ZN39_INTERNAL_9d3aa935_4_k_cu_20bc4436_82154cuda3std3__45__cpo4cendE,@object
	.size		_ZN39_INTERNAL_9d3aa935_4_k_cu_20bc4436_82154cuda3std3__45__cpo4cendE,(_ZN39_INTERNAL_9d3aa935_4_k_cu_20bc4436_82154cuda3std6ranges3__45__cpo4swapE - _ZN39_INTERNAL_9d3aa935_4_k_cu_20bc4436_82154cuda3std3__45__cpo4cendE)
_ZN39_INTERNAL_9d3aa935_4_k_cu_20bc4436_82154cuda3std3__45__cpo4cendE:
	.zero		1
	.type		_ZN39_INTERNAL_9d3aa935_4_k_cu_20bc4436_82154cuda3std6ranges3__45__cpo4swapE,@object
	.size		_ZN39_INTERNAL_9d3aa935_4_k_cu_20bc4436_82154cuda3std6ranges3__45__cpo4swapE,(.L_10 - _ZN39_INTERNAL_9d3aa935_4_k_cu_20bc4436_82154cuda3std6ranges3__45__cpo4swapE)
_ZN39_INTERNAL_9d3aa935_4_k_cu_20bc4436_82154cuda3std6ranges3__45__cpo4swapE:
	.zero		1
.L_10:


//--------------------- .nv.constant0._ZN7cutlass13device_kernelINS_4gemm6kernel13GemmUniversalIN4cute5tupleIJiiiiEEENS1_10collective13CollectiveMmaINS1_35MainloopSm100TmaUmmaWarpSpecializedILi34ELi2ELi4ENS5_IJNS4_1CILi2EEESB_NSA_ILi1EEEEEEEENS5_IJNSA_ILi64EEENSA_ILi128EEENSA_ILi32EEEEEENS_12float_e4m3_tENS5_IJlSC_lEEESJ_SK_NS4_8TiledMMAINS4_8MMA_AtomIJNS4_10MMA_TraitsINS4_19SM100_MMA_F8F6F4_SSEJSJ_SJ_fSF_SG_NS4_17integral_constantINS4_4UMMA5MajorELSR_0EEESS_NSP_INSQ_7ScaleInELST_0EEESU_EEEEEENS4_6LayoutINS5_IJSC_SC_SC_EEENS5_IJNSA_ILi0EEESZ_SZ_EEEEENS5_IJNS4_10UnderscoreES12_S12_EEEEENS4_23SM90_TMA_LOAD_MULTICASTENS4_14ComposedLayoutINS4_7SwizzleILi1ELi4ELi3EEENS4_18smem_ptr_flag_bitsILi8EEENSX_INS5_IJNSA_ILi8EEESH_EEENS5_IJSH_SC_EEEEEEEvNS4_8identityES15_S1F_vS1G_EENS_8epilogue10collective18CollectiveEpilogueINS1I_23Sm100TmaWarpSpecializedILi2ELi2ELi32ELb0ELb0EEEJSI_NS5_IJNSX_ISF_SC_EES1N_EEESJ_SK_SJ_SK_NS1I_6fusion15FusionCallbacksIS1M_NS1P_17LinearCombinationISJ_fSJ_fLNS_15FloatRoundStyleE2EEESI_S1O_JEEENS4_5SM1004TMEM4LOAD26SM100_TMEM_LOAD_16dp32b32xENS4_13SM90_TMA_LOADENS16_INS17_ILi2ELi4ELi3EEES1A_NSX_INS5_IJS1B_SF_EEENS5_IJSF_SC_EEEEEEENS4_39AutoVectorizingCopyWithAssumedAlignmentILi128EEENS4_14SM90_TMA_STOREES24_S26_S26_EEEvvEEEEvNT_6ParamsE --------------------------
	.section	.nv.constant0._ZN7cutlass13device_kernelINS_4gemm6kernel13GemmUniversalIN4cute5tupleIJiiiiEEENS1_10collective13CollectiveMmaINS1_35MainloopSm100TmaUmmaWarpSpecializedILi34ELi2ELi4ENS5_IJNS4_1CILi2EEESB_NSA_ILi1EEEEEEEENS5_IJNSA_ILi64EEENSA_ILi128EEENSA_ILi32EEEEEENS_12float_e4m3_tENS5_IJlSC_lEEESJ_SK_NS4_8TiledMMAINS4_8MMA_AtomIJNS4_10MMA_TraitsINS4_19SM100_MMA_F8F6F4_SSEJSJ_SJ_fSF_SG_NS4_17integral_constantINS4_4UMMA5MajorELSR_0EEESS_NSP_INSQ_7ScaleInELST_0EEESU_EEEEEENS4_6LayoutINS5_IJSC_SC_SC_EEENS5_IJNSA_ILi0EEESZ_SZ_EEEEENS5_IJNS4_10UnderscoreES12_S12_EEEEENS4_23SM90_TMA_LOAD_MULTICASTENS4_14ComposedLayoutINS4_7SwizzleILi1ELi4ELi3EEENS4_18smem_ptr_flag_bitsILi8EEENSX_INS5_IJNSA_ILi8EEESH_EEENS5_IJSH_SC_EEEEEEEvNS4_8identityES15_S1F_vS1G_EENS_8epilogue10collective18CollectiveEpilogueINS1I_23Sm100TmaWarpSpecializedILi2ELi2ELi32ELb0ELb0EEEJSI_NS5_IJNSX_ISF_SC_EES1N_EEESJ_SK_SJ_SK_NS1I_6fusion15FusionCallbacksIS1M_NS1P_17LinearCombinationISJ_fSJ_fLNS_15FloatRoundStyleE2EEESI_S1O_JEEENS4_5SM1004TMEM4LOAD26SM100_TMEM_LOAD_16dp32b32xENS4_13SM90_TMA_LOADENS16_INS17_ILi2ELi4ELi3EEES1A_NSX_INS5_IJS1B_SF_EEENS5_IJSF_SC_EEEEEEENS4_39AutoVectorizingCopyWithAssumedAlignmentILi128EEENS4_14SM90_TMA_STOREES24_S26_S26_EEEvvEEEEvNT_6ParamsE,"a",@progbits
	.sectionflags	@""
	.align	4
.nv.constant0._ZN7cutlass13device_kernelINS_4gemm6kernel13GemmUniversalIN4cute5tupleIJiiiiEEENS1_10collective13CollectiveMmaINS1_35MainloopSm100TmaUmmaWarpSpecializedILi34ELi2ELi4ENS5_IJNS4_1CILi2EEESB_NSA_ILi1EEEEEEEENS5_IJNSA_ILi64EEENSA_ILi128EEENSA_ILi32EEEEEENS_12float_e4m3_tENS5_IJlSC_lEEESJ_SK_NS4_8TiledMMAINS4_8MMA_AtomIJNS4_10MMA_TraitsINS4_19SM100_MMA_F8F6F4_SSEJSJ_SJ_fSF_SG_NS4_17integral_constantINS4_4UMMA5MajorELSR_0EEESS_NSP_INSQ_7ScaleInELST_0EEESU_EEEEEENS4_6LayoutINS5_IJSC_SC_SC_EEENS5_IJNSA_ILi0EEESZ_SZ_EEEEENS5_IJNS4_10UnderscoreES12_S12_EEEEENS4_23SM90_TMA_LOAD_MULTICASTENS4_14ComposedLayoutINS4_7SwizzleILi1ELi4ELi3EEENS4_18smem_ptr_flag_bitsILi8EEENSX_INS5_IJNSA_ILi8EEESH_EEENS5_IJSH_SC_EEEEEEEvNS4_8identityES15_S1F_vS1G_EENS_8epilogue10collective18CollectiveEpilogueINS1I_23Sm100TmaWarpSpecializedILi2ELi2ELi32ELb0ELb0EEEJSI_NS5_IJNSX_ISF_SC_EES1N_EEESJ_SK_SJ_SK_NS1I_6fusion15FusionCallbacksIS1M_NS1P_17LinearCombinationISJ_fSJ_fLNS_15FloatRoundStyleE2EEESI_S1O_JEEENS4_5SM1004TMEM4LOAD26SM100_TMEM_LOAD_16dp32b32xENS4_13SM90_TMA_LOADENS16_INS17_ILi2ELi4ELi3EEES1A_NSX_INS5_IJS1B_SF_EEENS5_IJSF_SC_EEEEEEENS4_39AutoVectorizingCopyWithAssumedAlignmentILi128EEENS4_14SM90_TMA_STOREES24_S26_S26_EEEvvEEEEvNT_6ParamsE:
	.zero		2944


//--------------------- SYMBOLS --------------------------

	.type		.nv.reservedSmem.offset0,@object
	.size		.nv.reservedSmem.offset0,0x4
	.type		.nv.reservedSmem.cap,@object
	.size		.nv.reservedSmem.cap,0x4
	.type		__assertfail,@function
